	.target	sm_90a

	.elftype	@"ET_EXEC"


//--------------------- .note.nv.tkinfo           --------------------------
	.section	.note.nv.tkinfo,"",@"SHT_NOTE"
	.sectionflags	@"SHF_NOTE_NV_TKINFO"
	.tkinfo
        /*0018*/ 	.word	0x00000002
        /*0030*/ 	.string	""
        /*0030*/ 	.string	"ptxas"
        /*0030*/ 	.string	"Cuda compilation tools, release 13.0, V13.0.88"
        /*0030*/ 	.string	"Build cuda_13.0.r13.0/compiler.36424714_0"
        /*0030*/ 	.string	"-arch sm_90a -m 64 "



//--------------------- .note.nv.cuinfo           --------------------------
	.section	.note.nv.cuinfo,"",@"SHT_NOTE"
	.sectionflags	@"SHF_NOTE_NV_CUINFO"
        /*0018*/ 	.short	0x0002
        /*001a*/ 	.short	0x005a
        /*001c*/ 	.short	0x0082
	.zero		2


//--------------------- .nv.info                  --------------------------
	.section	.nv.info,"",@"SHT_CUDA_INFO"
	.align	4


	//----- nvinfo : EIATTR_REGCOUNT
	.align		4
        /*0000*/ 	.byte	0x04, 0x2f
        /*0002*/ 	.short	(.L_15 - .L_14)
	.align		4
.L_14:
        /*0004*/ 	.word	index@(_ZN7cutlass13device_kernelINS_4gemm6kernel13GemmUniversalIN4cute5tupleIJiiiiEEENS1_10collective13CollectiveMmaINS1_34MainloopSm90TmaGmmaWarpSpecializedILi12ENS5_IJNS4_1CILi1EEESB_SB_EEENS1_35KernelTmaWarpSpecializedCooperativeEEENS5_IJNSA_ILi192EEENSA_ILi96EEENSA_ILi32EEEEEENS_10bfloat16_tENS5_IJlSB_lEEESJ_SK_NS4_8TiledMMAINS4_8MMA_AtomIJNS4_4SM904GMMA27MMA_64x96x16_F32BF16BF16_SSILNSO_5MajorE0ELSQ_0ELNSO_7ScaleInE1ELSR_1EEEEEENS4_6LayoutINS5_IJNSA_ILi2EEESB_SB_EEENS5_IJSB_NSA_ILi0EEESX_EEEEENS5_IJNS4_10UnderscoreES10_S10_EEEEENS4_13SM90_TMA_LOADENS4_14ComposedLayoutINS4_7SwizzleILi2ELi4ELi3EEENS4_18smem_ptr_flag_bitsILi16EEENSU_INS5_IJNSA_ILi8EEESH_EEENS5_IJSH_SB_EEEEEEEvNS4_8identityES13_S1D_vS1E_EENS_8epilogue10collective6detail29Sm90TmaWarpSpecializedAdapterINS1H_15DefaultEpilogueISJ_SK_SK_NS1G_6thread17LinearCombinationISJ_Li1EffLNS1L_9ScaleType4KindE0ELNS_15FloatRoundStyleE2ESJ_EENS1_15EpilogueDefaultEEEEEvvEEEEvNT_6ParamsE)
        /*0008*/ 	.word	0x000000a8


	//----- nvinfo : EIATTR_FRAME_SIZE
	.align		4
.L_15:
        /*000c*/ 	.byte	0x04, 0x11
        /*000e*/ 	.short	(.L_17 - .L_16)
	.align		4
.L_16:
        /*0010*/ 	.word	index@(_ZN7cutlass13device_kernelINS_4gemm6kernel13GemmUniversalIN4cute5tupleIJiiiiEEENS1_10collective13CollectiveMmaINS1_34MainloopSm90TmaGmmaWarpSpecializedILi12ENS5_IJNS4_1CILi1EEESB_SB_EEENS1_35KernelTmaWarpSpecializedCooperativeEEENS5_IJNSA_ILi192EEENSA_ILi96EEENSA_ILi32EEEEEENS_10bfloat16_tENS5_IJlSB_lEEESJ_SK_NS4_8TiledMMAINS4_8MMA_AtomIJNS4_4SM904GMMA27MMA_64x96x16_F32BF16BF16_SSILNSO_5MajorE0ELSQ_0ELNSO_7ScaleInE1ELSR_1EEEEEENS4_6LayoutINS5_IJNSA_ILi2EEESB_SB_EEENS5_IJSB_NSA_ILi0EEESX_EEEEENS5_IJNS4_10UnderscoreES10_S10_EEEEENS4_13SM90_TMA_LOADENS4_14ComposedLayoutINS4_7SwizzleILi2ELi4ELi3EEENS4_18smem_ptr_flag_bitsILi16EEENSU_INS5_IJNSA_ILi8EEESH_EEENS5_IJSH_SB_EEEEEEEvNS4_8identityES13_S1D_vS1E_EENS_8epilogue10collective6detail29Sm90TmaWarpSpecializedAdapterINS1H_15DefaultEpilogueISJ_SK_SK_NS1G_6thread17LinearCombinationISJ_Li1EffLNS1L_9ScaleType4KindE0ELNS_15FloatRoundStyleE2ESJ_EENS1_15EpilogueDefaultEEEEEvvEEEEvNT_6ParamsE)
        /*0014*/ 	.word	0x00000000


	//----- nvinfo : EIATTR_MIN_STACK_SIZE
	.align		4
.L_17:
        /*0018*/ 	.byte	0x04, 0x12
        /*001a*/ 	.short	(.L_19 - .L_18)
	.align		4
.L_18:
        /*001c*/ 	.word	index@(_ZN7cutlass13device_kernelINS_4gemm6kernel13GemmUniversalIN4cute5tupleIJiiiiEEENS1_10collective13CollectiveMmaINS1_34MainloopSm90TmaGmmaWarpSpecializedILi12ENS5_IJNS4_1CILi1EEESB_SB_EEENS1_35KernelTmaWarpSpecializedCooperativeEEENS5_IJNSA_ILi192EEENSA_ILi96EEENSA_ILi32EEEEEENS_10bfloat16_tENS5_IJlSB_lEEESJ_SK_NS4_8TiledMMAINS4_8MMA_AtomIJNS4_4SM904GMMA27MMA_64x96x16_F32BF16BF16_SSILNSO_5MajorE0ELSQ_0ELNSO_7ScaleInE1ELSR_1EEEEEENS4_6LayoutINS5_IJNSA_ILi2EEESB_SB_EEENS5_IJSB_NSA_ILi0EEESX_EEEEENS5_IJNS4_10UnderscoreES10_S10_EEEEENS4_13SM90_TMA_LOADENS4_14ComposedLayoutINS4_7SwizzleILi2ELi4ELi3EEENS4_18smem_ptr_flag_bitsILi16EEENSU_INS5_IJNSA_ILi8EEESH_EEENS5_IJSH_SB_EEEEEEEvNS4_8identityES13_S1D_vS1E_EENS_8epilogue10collective6detail29Sm90TmaWarpSpecializedAdapterINS1H_15DefaultEpilogueISJ_SK_SK_NS1G_6thread17LinearCombinationISJ_Li1EffLNS1L_9ScaleType4KindE0ELNS_15FloatRoundStyleE2ESJ_EENS1_15EpilogueDefaultEEEEEvvEEEEvNT_6ParamsE)
        /*0020*/ 	.word	0x00000000
.L_19:


//--------------------- .nv.compat                --------------------------
	.section	.nv.compat,"",@"SHT_CUDA_COMPAT_INFO"
	.align	4
        /*0000*/ 	.byte	0x02, 0x09, 0x01, 0x00, 0x02, 0x02, 0x04, 0x00, 0x02, 0x05, 0x05, 0x00, 0x03, 0x07, 0x01, 0x01
        /*0010*/ 	.byte	0x02, 0x03, 0x01, 0x00, 0x02, 0x06, 0x01, 0x00, 0x04, 0x0b, 0x08, 0x00, 0x00, 0x00, 0x00, 0x00
        /*0020*/ 	.byte	0x00, 0x00, 0x00, 0x00


//--------------------- .nv.info._ZN7cutlass13device_kernelINS_4gemm6kernel13GemmUniversalIN4cute5tupleIJiiiiEEENS1_10collective13CollectiveMmaINS1_34MainloopSm90TmaGmmaWarpSpecializedILi12ENS5_IJNS4_1CILi1EEESB_SB_EEENS1_35KernelTmaWarpSpecializedCooperativeEEENS5_IJNSA_ILi192EEENSA_ILi96EEENSA_ILi32EEEEEENS_10bfloat16_tENS5_IJlSB_lEEESJ_SK_NS4_8TiledMMAINS4_8MMA_AtomIJNS4_4SM904GMMA27MMA_64x96x16_F32BF16BF16_SSILNSO_5MajorE0ELSQ_0ELNSO_7ScaleInE1ELSR_1EEEEEENS4_6LayoutINS5_IJNSA_ILi2EEESB_SB_EEENS5_IJSB_NSA_ILi0EEESX_EEEEENS5_IJNS4_10UnderscoreES10_S10_EEEEENS4_13SM90_TMA_LOADENS4_14ComposedLayoutINS4_7SwizzleILi2ELi4ELi3EEENS4_18smem_ptr_flag_bitsILi16EEENSU_INS5_IJNSA_ILi8EEESH_EEENS5_IJSH_SB_EEEEEEEvNS4_8identityES13_S1D_vS1E_EENS_8epilogue10collective6detail29Sm90TmaWarpSpecializedAdapterINS1H_15DefaultEpilogueISJ_SK_SK_NS1G_6thread17LinearCombinationISJ_Li1EffLNS1L_9ScaleType4KindE0ELNS_15FloatRoundStyleE2ESJ_EENS1_15EpilogueDefaultEEEEEvvEEEEvNT_6ParamsE --------------------------
	.section	.nv.info._ZN7cutlass13device_kernelINS_4gemm6kernel13GemmUniversalIN4cute5tupleIJiiiiEEENS1_10collective13CollectiveMmaINS1_34MainloopSm90TmaGmmaWarpSpecializedILi12ENS5_IJNS4_1CILi1EEESB_SB_EEENS1_35KernelTmaWarpSpecializedCooperativeEEENS5_IJNSA_ILi192EEENSA_ILi96EEENSA_ILi32EEEEEENS_10bfloat16_tENS5_IJlSB_lEEESJ_SK_NS4_8TiledMMAINS4_8MMA_AtomIJNS4_4SM904GMMA27MMA_64x96x16_F32BF16BF16_SSILNSO_5MajorE0ELSQ_0ELNSO_7ScaleInE1ELSR_1EEEEEENS4_6LayoutINS5_IJNSA_ILi2EEESB_SB_EEENS5_IJSB_NSA_ILi0EEESX_EEEEENS5_IJNS4_10UnderscoreES10_S10_EEEEENS4_13SM90_TMA_LOADENS4_14ComposedLayoutINS4_7SwizzleILi2ELi4ELi3EEENS4_18smem_ptr_flag_bitsILi16EEENSU_INS5_IJNSA_ILi8EEESH_EEENS5_IJSH_SB_EEEEEEEvNS4_8identityES13_S1D_vS1E_EENS_8epilogue10collective6detail29Sm90TmaWarpSpecializedAdapterINS1H_15DefaultEpilogueISJ_SK_SK_NS1G_6thread17LinearCombinationISJ_Li1EffLNS1L_9ScaleType4KindE0ELNS_15FloatRoundStyleE2ESJ_EENS1_15EpilogueDefaultEEEEEvvEEEEvNT_6ParamsE,"",@"SHT_CUDA_INFO"
	.sectionflags	@""
	.align	4


	//----- nvinfo : EIATTR_CUDA_API_VERSION
	.align		4
        /*0000*/ 	.byte	0x04, 0x37
        /*0002*/ 	.short	(.L_21 - .L_20)
.L_20:
        /*0004*/ 	.word	0x00000082


	//----- nvinfo : EIATTR_KPARAM_INFO
	.align		4
.L_21:
        /*0008*/ 	.byte	0x04, 0x17
        /*000a*/ 	.short	(.L_23 - .L_22)
.L_22:
        /*000c*/ 	.word	0x00000000
        /*0010*/ 	.short	0x0000
        /*0012*/ 	.short	0x0070
        /*0014*/ 	.byte	0x00, 0xf0, 0x01, 0x10


	//----- nvinfo : EIATTR_SPARSE_MMA_MASK
	.align		4
.L_23:
        /*0018*/ 	.byte	0x03, 0x50
        /*001a*/ 	.short	0x0000


	//----- nvinfo : EIATTR_MAXREG_COUNT
	.align		4
        /*001c*/ 	.byte	0x03, 0x1b
        /*001e*/ 	.short	0x00a8


	//----- nvinfo : EIATTR_NUM_BARRIERS
	.align		4
        /*0020*/ 	.byte	0x02, 0x4c
        /*0022*/ 	.byte	0x01
	.zero		1


	//----- nvinfo : EIATTR_EXTERNS
	.align		4
        /*0024*/ 	.byte	0x04, 0x0f
        /*0026*/ 	.short	(.L_25 - .L_24)


	//   ....[0]....
	.align		4
.L_24:
        /*0028*/ 	.word	index@(__assertfail)


	//----- nvinfo : EIATTR_MERCURY_ISA_VERSION
	.align		4
.L_25:
        /*002c*/ 	.byte	0x03, 0x5f
        /*002e*/ 	.short	0x0101


	//----- nvinfo : EIATTR_INT_WARP_WIDE_INSTR_OFFSETS
	.align		4
        /*0030*/ 	.byte	0x04, 0x31
        /*0032*/ 	.short	(.L_27 - .L_26)


	//   ....[0]....
.L_26:
        /*0034*/ 	.word	0x000004e0


	//   ....[1]....
        /*0038*/ 	.word	0x00000510


	//   ....[2]....
        /*003c*/ 	.word	0x000005f0


	//----- nvinfo : EIATTR_COOP_GROUP_MASK_REGIDS
	.align		4
.L_27:
        /*0040*/ 	.byte	0x04, 0x29
        /*0042*/ 	.short	(.L_29 - .L_28)


	//   ....[0]....
.L_28:
        /*0044*/ 	.word	0xffffffff


	//   ....[1]....
        /*0048*/ 	.word	0xffffffff


	//   ....[2]....
        /*004c*/ 	.word	0xffffffff


	//   ....[3]....
        /*0050*/ 	.word	0xffffffff


	//   ....[4]....
        /*0054*/ 	.word	0xffffffff


	//----- nvinfo : EIATTR_COOP_GROUP_INSTR_OFFSETS
	.align		4
.L_29:
        /*0058*/ 	.byte	0x04, 0x28
        /*005a*/ 	.short	(.L_31 - .L_30)


	//   ....[0]....
.L_30:
        /*005c*/ 	.word	0x00000060


	//   ....[1]....
        /*0060*/ 	.word	0x00000070


	//   ....[2]....
        /*0064*/ 	.word	0x00000130


	//   ....[3]....
        /*0068*/ 	.word	0x000003f0


	//   ....[4]....
        /*006c*/ 	.word	0x000010a0


	//----- nvinfo : EIATTR_REG_RECONFIG
	.align		4
.L_31:
        /*0070*/ 	.byte	0x01, 0x54
	.zero		2


	//----- nvinfo : EIATTR_SYSCALL_OFFSETS
	.align		4
        /*0074*/ 	.byte	0x04, 0x46
        /*0076*/ 	.short	(.L_33 - .L_32)


	//   ....[0]....
.L_32:
        /*0078*/ 	.word	0x00001260


	//----- nvinfo : EIATTR_MBARRIER_INSTR_OFFSETS
	.align		4
.L_33:
        /*007c*/ 	.byte	0x04, 0x39
        /*007e*/ 	.short	(.L_35 - .L_34)


	//   ....[0]....
.L_34:
        /*0080*/ 	.word	0x00000250
        /*0084*/ 	.word	0x000000ff
        /*0088*/ 	.word	0x00000000
        /*008c*/ 	.short	0x0100
        /*008e*/ 	.byte	0x08
	.zero		1


	//   ....[1]....
        /*0090*/ 	.word	0x00000260
        /*0094*/ 	.word	0x000000ff
        /*0098*/ 	.word	0x00000060
        /*009c*/ 	.short	0x0100
        /*009e*/ 	.byte	0x08
	.zero		1


	//   ....[2]....
        /*00a0*/ 	.word	0x00000270
        /*00a4*/ 	.word	0x000000ff
        /*00a8*/ 	.word	0x00000008
        /*00ac*/ 	.short	0x0100
        /*00ae*/ 	.byte	0x08
	.zero		1


	//   ....[3]....
        /*00b0*/ 	.word	0x00000280
        /*00b4*/ 	.word	0x000000ff
        /*00b8*/ 	.word	0x00000068
        /*00bc*/ 	.short	0x0100
        /*00be*/ 	.byte	0x08
	.zero		1


	//   ....[4]....
        /*00c0*/ 	.word	0x00000290
        /*00c4*/ 	.word	0x000000ff
        /*00c8*/ 	.word	0x00000010
        /*00cc*/ 	.short	0x0100
        /*00ce*/ 	.byte	0x08
	.zero		1


	//   ....[5]....
        /*00d0*/ 	.word	0x000002a0
        /*00d4*/ 	.word	0x000000ff
        /*00d8*/ 	.word	0x00000070
        /*00dc*/ 	.short	0x0100
        /*00de*/ 	.byte	0x08
	.zero		1


	//   ....[6]....
        /*00e0*/ 	.word	0x000002b0
        /*00e4*/ 	.word	0x000000ff
        /*00e8*/ 	.word	0x00000018
        /*00ec*/ 	.short	0x0100
        /*00ee*/ 	.byte	0x08
	.zero		1


	//   ....[7]....
        /*00f0*/ 	.word	0x000002c0
        /*00f4*/ 	.word	0x000000ff
        /*00f8*/ 	.word	0x00000078
        /*00fc*/ 	.short	0x0100
        /*00fe*/ 	.byte	0x08
	.zero		1


	//   ....[8]....
        /*0100*/ 	.word	0x000002d0
        /*0104*/ 	.word	0x000000ff
        /*0108*/ 	.word	0x00000020
        /*010c*/ 	.short	0x0100
        /*010e*/ 	.byte	0x08
	.zero		1


	//   ....[9]....
        /*0110*/ 	.word	0x000002e0
        /*0114*/ 	.word	0x000000ff
        /*0118*/ 	.word	0x00000080
        /*011c*/ 	.short	0x0100
        /*011e*/ 	.byte	0x08
	.zero		1


	//   ....[10]....
        /*0120*/ 	.word	0x000002f0
        /*0124*/ 	.word	0x000000ff
        /*0128*/ 	.word	0x00000028
        /*012c*/ 	.short	0x0100
        /*012e*/ 	.byte	0x08
	.zero		1


	//   ....[11]....
        /*0130*/ 	.word	0x00000300
        /*0134*/ 	.word	0x000000ff
        /*0138*/ 	.word	0x00000088
        /*013c*/ 	.short	0x0100
        /*013e*/ 	.byte	0x08
	.zero		1


	//   ....[12]....
        /*0140*/ 	.word	0x00000310
        /*0144*/ 	.word	0x000000ff
        /*0148*/ 	.word	0x00000030
        /*014c*/ 	.short	0x0100
        /*014e*/ 	.byte	0x08
	.zero		1


	//   ....[13]....
        /*0150*/ 	.word	0x00000320
        /*0154*/ 	.word	0x000000ff
        /*0158*/ 	.word	0x00000090
        /*015c*/ 	.short	0x0100
        /*015e*/ 	.byte	0x08
	.zero		1


	//   ....[14]....
        /*0160*/ 	.word	0x00000330
        /*0164*/ 	.word	0x000000ff
        /*0168*/ 	.word	0x00000038
        /*016c*/ 	.short	0x0100
        /*016e*/ 	.byte	0x08
	.zero		1


	//   ....[15]....
        /*0170*/ 	.word	0x00000340
        /*0174*/ 	.word	0x000000ff
        /*0178*/ 	.word	0x00000098
        /*017c*/ 	.short	0x0100
        /*017e*/ 	.byte	0x08
	.zero		1


	//   ....[16]....
        /*0180*/ 	.word	0x00000350
        /*0184*/ 	.word	0x000000ff
        /*0188*/ 	.word	0x00000040
        /*018c*/ 	.short	0x0100
        /*018e*/ 	.byte	0x08
	.zero		1


	//   ....[17]....
        /*0190*/ 	.word	0x00000360
        /*0194*/ 	.word	0x000000ff
        /*0198*/ 	.word	0x000000a0
        /*019c*/ 	.short	0x0100
        /*019e*/ 	.byte	0x08
	.zero		1


	//   ....[18]....
        /*01a0*/ 	.word	0x00000370
        /*01a4*/ 	.word	0x000000ff
        /*01a8*/ 	.word	0x00000048
        /*01ac*/ 	.short	0x0100
        /*01ae*/ 	.byte	0x08
	.zero		1


	//   ....[19]....
        /*01b0*/ 	.word	0x00000380
        /*01b4*/ 	.word	0x000000ff
        /*01b8*/ 	.word	0x000000a8
        /*01bc*/ 	.short	0x0100
        /*01be*/ 	.byte	0x08
	.zero		1


	//   ....[20]....
        /*01c0*/ 	.word	0x00000390
        /*01c4*/ 	.word	0x000000ff
        /*01c8*/ 	.word	0x00000050
        /*01cc*/ 	.short	0x0100
        /*01ce*/ 	.byte	0x08
	.zero		1


	//   ....[21]....
        /*01d0*/ 	.word	0x000003a0
        /*01d4*/ 	.word	0x000000ff
        /*01d8*/ 	.word	0x000000b0
        /*01dc*/ 	.short	0x0100
        /*01de*/ 	.byte	0x08
	.zero		1


	//   ....[22]....
        /*01e0*/ 	.word	0x000003b0
        /*01e4*/ 	.word	0x000000ff
        /*01e8*/ 	.word	0x00000058
        /*01ec*/ 	.short	0x0100
        /*01ee*/ 	.byte	0x08
	.zero		1


	//   ....[23]....
        /*01f0*/ 	.word	0x000003c0
        /*01f4*/ 	.word	0x000000ff
        /*01f8*/ 	.word	0x000000b8
        /*01fc*/ 	.short	0x0100
        /*01fe*/ 	.byte	0x08
	.zero		1


	//   ....[24]....
        /*0200*/ 	.word	0x00000660
        /*0204*/ 	.word	0x000000ff
        /*0208*/ 	.word	0x000000d0
        /*020c*/ 	.short	0x0100
        /*020e*/ 	.byte	0x06
	.zero		1


	//   ....[25]....
        /*0210*/ 	.word	0x000006c0
        /*0214*/ 	.word	0x000000ff
        /*0218*/ 	.word	0x000000d8
        /*021c*/ 	.short	0x0100
        /*021e*/ 	.byte	0x06
	.zero		1


	//   ....[26]....
        /*0220*/ 	.word	0x000012e0
        /*0224*/ 	.word	0x00000003
        /*0228*/ 	.word	0x00000000
        /*022c*/ 	.short	0x010a
        /*022e*/ 	.byte	0x3f
	.zero		1


	//   ....[27]....
        /*0230*/ 	.word	0x00001320
        /*0234*/ 	.word	0x00000003
        /*0238*/ 	.word	0x00000000
        /*023c*/ 	.short	0x010a
        /*023e*/ 	.byte	0x3f
	.zero		1


	//   ....[28]....
        /*0240*/ 	.word	0x00001680
        /*0244*/ 	.word	0x000000ff
        /*0248*/ 	.word	0x00000000
        /*024c*/ 	.short	0x010a
        /*024e*/ 	.byte	0x08
	.zero		1


	//   ....[29]....
        /*0250*/ 	.word	0x000016c0
        /*0254*/ 	.word	0x000000ff
        /*0258*/ 	.word	0x00000000
        /*025c*/ 	.short	0x010a
        /*025e*/ 	.byte	0x08
	.zero		1


	//   ....[30]....
        /*0260*/ 	.word	0x000018e0
        /*0264*/ 	.word	0x000000ff
        /*0268*/ 	.word	0x00000000
        /*026c*/ 	.short	0x0101
        /*026e*/ 	.byte	0x08
	.zero		1


	//   ....[31]....
        /*0270*/ 	.word	0x00001ae0
        /*0274*/ 	.word	0x000000ff
        /*0278*/ 	.word	0x00000000
        /*027c*/ 	.short	0x0101
        /*027e*/ 	.byte	0x06
	.zero		1


	//   ....[32]....
        /*0280*/ 	.word	0x00009720
        /*0284*/ 	.word	0x0000000e
        /*0288*/ 	.word	0x00000060
        /*028c*/ 	.short	0x010a
        /*028e*/ 	.byte	0x3f
	.zero		1


	//   ....[33]....
        /*0290*/ 	.word	0x00009aa0
        /*0294*/ 	.word	0x00000006
        /*0298*/ 	.word	0x000000d8
        /*029c*/ 	.short	0x0101
        /*029e*/ 	.byte	0x3f
	.zero		1


	//   ....[34]....
        /*02a0*/ 	.word	0x0000a1d0
        /*02a4*/ 	.word	0x00000007
        /*02a8*/ 	.word	0x00000000
        /*02ac*/ 	.short	0x010a
        /*02ae*/ 	.byte	0x3f
	.zero		1


	//   ....[35]....
        /*02b0*/ 	.word	0x0000a250
        /*02b4*/ 	.word	0x00000009
        /*02b8*/ 	.word	0x00000000
        /*02bc*/ 	.short	0x010a
        /*02be*/ 	.byte	0x3f
	.zero		1


	//   ....[36]....
        /*02c0*/ 	.word	0x0000a2e0
        /*02c4*/ 	.word	0x00000006
        /*02c8*/ 	.word	0x00000000
        /*02cc*/ 	.short	0x010a
        /*02ce*/ 	.byte	0x3f
	.zero		1


	//   ....[37]....
        /*02d0*/ 	.word	0x0000a370
        /*02d4*/ 	.word	0x00000009
        /*02d8*/ 	.word	0x00000000
        /*02dc*/ 	.short	0x010a
        /*02de*/ 	.byte	0x3f
	.zero		1


	//   ....[38]....
        /*02e0*/ 	.word	0x0000a400
        /*02e4*/ 	.word	0x00000006
        /*02e8*/ 	.word	0x00000000
        /*02ec*/ 	.short	0x010a
        /*02ee*/ 	.byte	0x3f
	.zero		1


	//   ....[39]....
        /*02f0*/ 	.word	0x0000a490
        /*02f4*/ 	.word	0x00000009
        /*02f8*/ 	.word	0x00000000
        /*02fc*/ 	.short	0x010a
        /*02fe*/ 	.byte	0x3f
	.zero		1


	//   ....[40]....
        /*0300*/ 	.word	0x0000a520
        /*0304*/ 	.word	0x00000006
        /*0308*/ 	.word	0x00000000
        /*030c*/ 	.short	0x010a
        /*030e*/ 	.byte	0x3f
	.zero		1


	//   ....[41]....
        /*0310*/ 	.word	0x0000a5b0
        /*0314*/ 	.word	0x00000009
        /*0318*/ 	.word	0x00000000
        /*031c*/ 	.short	0x010a
        /*031e*/ 	.byte	0x3f
	.zero		1


	//   ....[42]....
        /*0320*/ 	.word	0x0000a640
        /*0324*/ 	.word	0x00000006
        /*0328*/ 	.word	0x00000000
        /*032c*/ 	.short	0x010a
        /*032e*/ 	.byte	0x3f
	.zero		1


	//   ....[43]....
        /*0330*/ 	.word	0x0000a6d0
        /*0334*/ 	.word	0x00000009
        /*0338*/ 	.word	0x00000000
        /*033c*/ 	.short	0x010a
        /*033e*/ 	.byte	0x3f
	.zero		1


	//   ....[44]....
        /*0340*/ 	.word	0x0000a760
        /*0344*/ 	.word	0x00000006
        /*0348*/ 	.word	0x00000000
        /*034c*/ 	.short	0x010a
        /*034e*/ 	.byte	0x3f
	.zero		1


	//   ....[45]....
        /*0350*/ 	.word	0x0000a7f0
        /*0354*/ 	.word	0x00000003
        /*0358*/ 	.word	0x00000000
        /*035c*/ 	.short	0x010a
        /*035e*/ 	.byte	0x3f
	.zero		1


	//   ....[46]....
        /*0360*/ 	.word	0x0000a850
        /*0364*/ 	.word	0x00000003
        /*0368*/ 	.word	0x00000000
        /*036c*/ 	.short	0x010a
        /*036e*/ 	.byte	0x3f
	.zero		1


	//   ....[47]....
        /*0370*/ 	.word	0x0000a8b0
        /*0374*/ 	.word	0x00000004
        /*0378*/ 	.word	0x00000000
        /*037c*/ 	.short	0x010a
        /*037e*/ 	.byte	0x3f
	.zero		1


	//   ....[48]....
        /*0380*/ 	.word	0x0000a980
        /*0384*/ 	.word	0x0000000e
        /*0388*/ 	.word	0x00000060
        /*038c*/ 	.short	0x010a
        /*038e*/ 	.byte	0x3f
	.zero		1


	//   ....[49]....
        /*0390*/ 	.word	0x0000aa50
        /*0394*/ 	.word	0x00000007
        /*0398*/ 	.word	0x00000000
        /*039c*/ 	.short	0x010a
        /*039e*/ 	.byte	0x3f
	.zero		1


	//   ....[50]....
        /*03a0*/ 	.word	0x0000aaa0
        /*03a4*/ 	.word	0x00000009
        /*03a8*/ 	.word	0x00000000
        /*03ac*/ 	.short	0x010a
        /*03ae*/ 	.byte	0x3f
	.zero		1


	//   ....[51]....
        /*03b0*/ 	.word	0x0000aaf0
        /*03b4*/ 	.word	0x00000006
        /*03b8*/ 	.word	0x00000000
        /*03bc*/ 	.short	0x010a
        /*03be*/ 	.byte	0x3f
	.zero		1


	//   ....[52]....
        /*03c0*/ 	.word	0x0000ab40
        /*03c4*/ 	.word	0x00000009
        /*03c8*/ 	.word	0x00000000
        /*03cc*/ 	.short	0x010a
        /*03ce*/ 	.byte	0x3f
	.zero		1


	//   ....[53]....
        /*03d0*/ 	.word	0x0000ab90
        /*03d4*/ 	.word	0x00000006
        /*03d8*/ 	.word	0x00000000
        /*03dc*/ 	.short	0x010a
        /*03de*/ 	.byte	0x3f
	.zero		1


	//   ....[54]....
        /*03e0*/ 	.word	0x0000abe0
        /*03e4*/ 	.word	0x00000009
        /*03e8*/ 	.word	0x00000000
        /*03ec*/ 	.short	0x010a
        /*03ee*/ 	.byte	0x3f
	.zero		1


	//   ....[55]....
        /*03f0*/ 	.word	0x0000ac30
        /*03f4*/ 	.word	0x00000006
        /*03f8*/ 	.word	0x00000000
        /*03fc*/ 	.short	0x010a
        /*03fe*/ 	.byte	0x3f
	.zero		1


	//   ....[56]....
        /*0400*/ 	.word	0x0000ac80
        /*0404*/ 	.word	0x00000009
        /*0408*/ 	.word	0x00000000
        /*040c*/ 	.short	0x010a
        /*040e*/ 	.byte	0x3f
	.zero		1


	//   ....[57]....
        /*0410*/ 	.word	0x0000acd0
        /*0414*/ 	.word	0x00000006
        /*0418*/ 	.word	0x00000000
        /*041c*/ 	.short	0x010a
        /*041e*/ 	.byte	0x3f
	.zero		1


	//   ....[58]....
        /*0420*/ 	.word	0x0000ad20
        /*0424*/ 	.word	0x00000009
        /*0428*/ 	.word	0x00000000
        /*042c*/ 	.short	0x010a
        /*042e*/ 	.byte	0x3f
	.zero		1


	//   ....[59]....
        /*0430*/ 	.word	0x0000ad70
        /*0434*/ 	.word	0x00000006
        /*0438*/ 	.word	0x00000000
        /*043c*/ 	.short	0x010a
        /*043e*/ 	.byte	0x3f
	.zero		1


	//----- nvinfo : EIATTR_NUM_MBARRIERS
	.align		4
.L_35:
        /*0440*/ 	.byte	0x03, 0x38
        /*0442*/ 	.short	0x001a


	//----- nvinfo : EIATTR_EXIT_INSTR_OFFSETS
	.align		4
        /*0444*/ 	.byte	0x04, 0x1c
        /*0446*/ 	.short	(.L_37 - .L_36)


	//   ....[0]....
.L_36:
        /*0448*/ 	.word	0x00000710


	//   ....[1]....
        /*044c*/ 	.word	0x00000fd0


	//   ....[2]....
        /*0450*/ 	.word	0x00008d90


	//   ....[3]....
        /*0454*/ 	.word	0x000093c0


	//   ....[4]....
        /*0458*/ 	.word	0x0000a840


	//----- nvinfo : EIATTR_MAX_THREADS
	.align		4
.L_37:
        /*045c*/ 	.byte	0x04, 0x05
        /*045e*/ 	.short	(.L_39 - .L_38)
.L_38:
        /*0460*/ 	.word	0x00000180
        /*0464*/ 	.word	0x00000001
        /*0468*/ 	.word	0x00000001


	//----- nvinfo : EIATTR_CRS_STACK_SIZE
	.align		4
.L_39:
        /*046c*/ 	.byte	0x04, 0x1e
        /*046e*/ 	.short	(.L_41 - .L_40)
.L_40:
        /*0470*/ 	.word	0x00000000


	//----- nvinfo : EIATTR_CBANK_PARAM_SIZE
	.align		4
.L_41:
        /*0474*/ 	.byte	0x03, 0x19
        /*0476*/ 	.short	0x0470


	//----- nvinfo : EIATTR_PARAM_CBANK
	.align		4
        /*0478*/ 	.byte	0x04, 0x0a
        /*047a*/ 	.short	(.L_43 - .L_42)
	.align		4
.L_42:
        /*047c*/ 	.word	index@(.nv.constant0._ZN7cutlass13device_kernelINS_4gemm6kernel13GemmUniversalIN4cute5tupleIJiiiiEEENS1_10collective13CollectiveMmaINS1_34MainloopSm90TmaGmmaWarpSpecializedILi12ENS5_IJNS4_1CILi1EEESB_SB_EEENS1_35KernelTmaWarpSpecializedCooperativeEEENS5_IJNSA_ILi192EEENSA_ILi96EEENSA_ILi32EEEEEENS_10bfloat16_tENS5_IJlSB_lEEESJ_SK_NS4_8TiledMMAINS4_8MMA_AtomIJNS4_4SM904GMMA27MMA_64x96x16_F32BF16BF16_SSILNSO_5MajorE0ELSQ_0ELNSO_7ScaleInE1ELSR_1EEEEEENS4_6LayoutINS5_IJNSA_ILi2EEESB_SB_EEENS5_IJSB_NSA_ILi0EEESX_EEEEENS5_IJNS4_10UnderscoreES10_S10_EEEEENS4_13SM90_TMA_LOADENS4_14ComposedLayoutINS4_7SwizzleILi2ELi4ELi3EEENS4_18smem_ptr_flag_bitsILi16EEENSU_INS5_IJNSA_ILi8EEESH_EEENS5_IJSH_SB_EEEEEEEvNS4_8identityES13_S1D_vS1E_EENS_8epilogue10collective6detail29Sm90TmaWarpSpecializedAdapterINS1H_15DefaultEpilogueISJ_SK_SK_NS1G_6thread17LinearCombinationISJ_Li1EffLNS1L_9ScaleType4KindE0ELNS_15FloatRoundStyleE2ESJ_EENS1_15EpilogueDefaultEEEEEvvEEEEvNT_6ParamsE)
        /*0480*/ 	.short	0x0210
        /*0482*/ 	.short	0x0470


	//----- nvinfo : EIATTR_SW_WAR
	.align		4
.L_43:
        /*0484*/ 	.byte	0x04, 0x36
        /*0486*/ 	.short	(.L_45 - .L_44)
.L_44:
        /*0488*/ 	.word	0x00000008
.L_45:


//--------------------- .nv.callgraph             --------------------------
	.section	.nv.callgraph,"",@"SHT_CUDA_CALLGRAPH"
	.align	4
	.sectionentsize	8
	.align		4
        /*0000*/ 	.word	0x00000000
	.align		4
        /*0004*/ 	.word	0xffffffff
	.align		4
        /*0008*/ 	.word	index@(_ZN7cutlass13device_kernelINS_4gemm6kernel13GemmUniversalIN4cute5tupleIJiiiiEEENS1_10collective13CollectiveMmaINS1_34MainloopSm90TmaGmmaWarpSpecializedILi12ENS5_IJNS4_1CILi1EEESB_SB_EEENS1_35KernelTmaWarpSpecializedCooperativeEEENS5_IJNSA_ILi192EEENSA_ILi96EEENSA_ILi32EEEEEENS_10bfloat16_tENS5_IJlSB_lEEESJ_SK_NS4_8TiledMMAINS4_8MMA_AtomIJNS4_4SM904GMMA27MMA_64x96x16_F32BF16BF16_SSILNSO_5MajorE0ELSQ_0ELNSO_7ScaleInE1ELSR_1EEEEEENS4_6LayoutINS5_IJNSA_ILi2EEESB_SB_EEENS5_IJSB_NSA_ILi0EEESX_EEEEENS5_IJNS4_10UnderscoreES10_S10_EEEEENS4_13SM90_TMA_LOADENS4_14ComposedLayoutINS4_7SwizzleILi2ELi4ELi3EEENS4_18smem_ptr_flag_bitsILi16EEENSU_INS5_IJNSA_ILi8EEESH_EEENS5_IJSH_SB_EEEEEEEvNS4_8identityES13_S1D_vS1E_EENS_8epilogue10collective6detail29Sm90TmaWarpSpecializedAdapterINS1H_15DefaultEpilogueISJ_SK_SK_NS1G_6thread17LinearCombinationISJ_Li1EffLNS1L_9ScaleType4KindE0ELNS_15FloatRoundStyleE2ESJ_EENS1_15EpilogueDefaultEEEEEvvEEEEvNT_6ParamsE)
	.align		4
        /*000c*/ 	.word	index@(__assertfail)
	.align		4
        /*0010*/ 	.word	0x00000000
	.align		4
        /*0014*/ 	.word	0xfffffffe
	.align		4
        /*0018*/ 	.word	0x00000000
	.align		4
        /*001c*/ 	.word	0xfffffffd
	.align		4
        /*0020*/ 	.word	0x00000000
	.align		4
        /*0024*/ 	.word	0xfffffffc


//--------------------- .nv.constant4             --------------------------
	.section	.nv.constant4,"a",@progbits
	.align	8
	.align		8
.nv.constant4:
        /*0000*/ 	.dword	__assertfail
	.align		8
        /*0008*/ 	.dword	__unnamed_1
	.align		8
        /*0010*/ 	.dword	_ZN39_INTERNAL_cae7e401_4_k_cu_33c79bd2_34174cuda3std3__45__cpo5beginE
	.align		8
        /*0018*/ 	.dword	_ZN39_INTERNAL_cae7e401_4_k_cu_33c79bd2_34174cuda3std3__45__cpo3endE
	.align		8
        /*0020*/ 	.dword	_ZN39_INTERNAL_cae7e401_4_k_cu_33c79bd2_34174cuda3std3__45__cpo6cbeginE
	.align		8
        /*0028*/ 	.dword	_ZN39_INTERNAL_cae7e401_4_k_cu_33c79bd2_34174cuda3std3__45__cpo4cendE
	.align		8
        /*0030*/ 	.dword	_ZN39_INTERNAL_cae7e401_4_k_cu_33c79bd2_34174cuda3std3__441_GLOBAL__N__cae7e401_4_k_cu_33c79bd2_34176ignoreE
	.align		8
        /*0038*/ 	.dword	_ZN39_INTERNAL_cae7e401_4_k_cu_33c79bd2_34174cuda3std3__419piecewise_constructE
	.align		8
        /*0040*/ 	.dword	_ZN39_INTERNAL_cae7e401_4_k_cu_33c79bd2_34174cuda3std3__48in_placeE
	.align		8
        /*0048*/ 	.dword	_ZN39_INTERNAL_cae7e401_4_k_cu_33c79bd2_34174cuda3std6ranges3__45__cpo4swapE
	.align		8
        /*0050*/ 	.dword	_ZN39_INTERNAL_cae7e401_4_k_cu_33c79bd2_34174cuda3std6ranges3__45__cpo9iter_moveE
	.align		8
        /*0058*/ 	.dword	_ZN39_INTERNAL_cae7e401_4_k_cu_33c79bd2_34174cute7productE
	.align		8
        /*0060*/ 	.dword	_ZN39_INTERNAL_cae7e401_4_k_cu_33c79bd2_34174cute1_E
	.align		8
        /*0068*/ 	.dword	$str$22
	.align		8
        /*0070*/ 	.dword	$str$23


//--------------------- .text._ZN7cutlass13device_kernelINS_4gemm6kernel13GemmUniversalIN4cute5tupleIJiiiiEEENS1_10collective13CollectiveMmaINS1_34MainloopSm90TmaGmmaWarpSpecializedILi12ENS5_IJNS4_1CILi1EEESB_SB_EEENS1_35KernelTmaWarpSpecializedCooperativeEEENS5_IJNSA_ILi192EEENSA_ILi96EEENSA_ILi32EEEEEENS_10bfloat16_tENS5_IJlSB_lEEESJ_SK_NS4_8TiledMMAINS4_8MMA_AtomIJNS4_4SM904GMMA27MMA_64x96x16_F32BF16BF16_SSILNSO_5MajorE0ELSQ_0ELNSO_7ScaleInE1ELSR_1EEEEEENS4_6LayoutINS5_IJNSA_ILi2EEESB_SB_EEENS5_IJSB_NSA_ILi0EEESX_EEEEENS5_IJNS4_10UnderscoreES10_S10_EEEEENS4_13SM90_TMA_LOADENS4_14ComposedLayoutINS4_7SwizzleILi2ELi4ELi3EEENS4_18smem_ptr_flag_bitsILi16EEENSU_INS5_IJNSA_ILi8EEESH_EEENS5_IJSH_SB_EEEEEEEvNS4_8identityES13_S1D_vS1E_EENS_8epilogue10collective6detail29Sm90TmaWarpSpecializedAdapterINS1H_15DefaultEpilogueISJ_SK_SK_NS1G_6thread17LinearCombinationISJ_Li1EffLNS1L_9ScaleType4KindE0ELNS_15FloatRoundStyleE2ESJ_EENS1_15EpilogueDefaultEEEEEvvEEEEvNT_6ParamsE --------------------------
	.section	.text._ZN7cutlass13device_kernelINS_4gemm6kernel13GemmUniversalIN4cute5tupleIJiiiiEEENS1_10collective13CollectiveMmaINS1_34MainloopSm90TmaGmmaWarpSpecializedILi12ENS5_IJNS4_1CILi1EEESB_SB_EEENS1_35KernelTmaWarpSpecializedCooperativeEEENS5_IJNSA_ILi192EEENSA_ILi96EEENSA_ILi32EEEEEENS_10bfloat16_tENS5_IJlSB_lEEESJ_SK_NS4_8TiledMMAINS4_8MMA_AtomIJNS4_4SM904GMMA27MMA_64x96x16_F32BF16BF16_SSILNSO_5MajorE0ELSQ_0ELNSO_7ScaleInE1ELSR_1EEEEEENS4_6LayoutINS5_IJNSA_ILi2EEESB_SB_EEENS5_IJSB_NSA_ILi0EEESX_EEEEENS5_IJNS4_10UnderscoreES10_S10_EEEEENS4_13SM90_TMA_LOADENS4_14ComposedLayoutINS4_7SwizzleILi2ELi4ELi3EEENS4_18smem_ptr_flag_bitsILi16EEENSU_INS5_IJNSA_ILi8EEESH_EEENS5_IJSH_SB_EEEEEEEvNS4_8identityES13_S1D_vS1E_EENS_8epilogue10collective6detail29Sm90TmaWarpSpecializedAdapterINS1H_15DefaultEpilogueISJ_SK_SK_NS1G_6thread17LinearCombinationISJ_Li1EffLNS1L_9ScaleType4KindE0ELNS_15FloatRoundStyleE2ESJ_EENS1_15EpilogueDefaultEEEEEvvEEEEvNT_6ParamsE,"ax",@progbits
	.align	128
.text._ZN7cutlass13device_kernelINS_4gemm6kernel13GemmUniversalIN4cute5tupleIJiiiiEEENS1_10collective13CollectiveMmaINS1_34MainloopSm90TmaGmmaWarpSpecializedILi12ENS5_IJNS4_1CILi1EEESB_SB_EEENS1_35KernelTmaWarpSpecializedCooperativeEEENS5_IJNSA_ILi192EEENSA_ILi96EEENSA_ILi32EEEEEENS_10bfloat16_tENS5_IJlSB_lEEESJ_SK_NS4_8TiledMMAINS4_8MMA_AtomIJNS4_4SM904GMMA27MMA_64x96x16_F32BF16BF16_SSILNSO_5MajorE0ELSQ_0ELNSO_7ScaleInE1ELSR_1EEEEEENS4_6LayoutINS5_IJNSA_ILi2EEESB_SB_EEENS5_IJSB_NSA_ILi0EEESX_EEEEENS5_IJNS4_10UnderscoreES10_S10_EEEEENS4_13SM90_TMA_LOADENS4_14ComposedLayoutINS4_7SwizzleILi2ELi4ELi3EEENS4_18smem_ptr_flag_bitsILi16EEENSU_INS5_IJNSA_ILi8EEESH_EEENS5_IJSH_SB_EEEEEEEvNS4_8identityES13_S1D_vS1E_EENS_8epilogue10collective6detail29Sm90TmaWarpSpecializedAdapterINS1H_15DefaultEpilogueISJ_SK_SK_NS1G_6thread17LinearCombinationISJ_Li1EffLNS1L_9ScaleType4KindE0ELNS_15FloatRoundStyleE2ESJ_EENS1_15EpilogueDefaultEEEEEvvEEEEvNT_6ParamsE:
        .type           _ZN7cutlass13device_kernelINS_4gemm6kernel13GemmUniversalIN4cute5tupleIJiiiiEEENS1_10collective13CollectiveMmaINS1_34MainloopSm90TmaGmmaWarpSpecializedILi12ENS5_IJNS4_1CILi1EEESB_SB_EEENS1_35KernelTmaWarpSpecializedCooperativeEEENS5_IJNSA_ILi192EEENSA_ILi96EEENSA_ILi32EEEEEENS_10bfloat16_tENS5_IJlSB_lEEESJ_SK_NS4_8TiledMMAINS4_8MMA_AtomIJNS4_4SM904GMMA27MMA_64x96x16_F32BF16BF16_SSILNSO_5MajorE0ELSQ_0ELNSO_7ScaleInE1ELSR_1EEEEEENS4_6LayoutINS5_IJNSA_ILi2EEESB_SB_EEENS5_IJSB_NSA_ILi0EEESX_EEEEENS5_IJNS4_10UnderscoreES10_S10_EEEEENS4_13SM90_TMA_LOADENS4_14ComposedLayoutINS4_7SwizzleILi2ELi4ELi3EEENS4_18smem_ptr_flag_bitsILi16EEENSU_INS5_IJNSA_ILi8EEESH_EEENS5_IJSH_SB_EEEEEEEvNS4_8identityES13_S1D_vS1E_EENS_8epilogue10collective6detail29Sm90TmaWarpSpecializedAdapterINS1H_15DefaultEpilogueISJ_SK_SK_NS1G_6thread17LinearCombinationISJ_Li1EffLNS1L_9ScaleType4KindE0ELNS_15FloatRoundStyleE2ESJ_EENS1_15EpilogueDefaultEEEEEvvEEEEvNT_6ParamsE,@function
        .size           _ZN7cutlass13device_kernelINS_4gemm6kernel13GemmUniversalIN4cute5tupleIJiiiiEEENS1_10collective13CollectiveMmaINS1_34MainloopSm90TmaGmmaWarpSpecializedILi12ENS5_IJNS4_1CILi1EEESB_SB_EEENS1_35KernelTmaWarpSpecializedCooperativeEEENS5_IJNSA_ILi192EEENSA_ILi96EEENSA_ILi32EEEEEENS_10bfloat16_tENS5_IJlSB_lEEESJ_SK_NS4_8TiledMMAINS4_8MMA_AtomIJNS4_4SM904GMMA27MMA_64x96x16_F32BF16BF16_SSILNSO_5MajorE0ELSQ_0ELNSO_7ScaleInE1ELSR_1EEEEEENS4_6LayoutINS5_IJNSA_ILi2EEESB_SB_EEENS5_IJSB_NSA_ILi0EEESX_EEEEENS5_IJNS4_10UnderscoreES10_S10_EEEEENS4_13SM90_TMA_LOADENS4_14ComposedLayoutINS4_7SwizzleILi2ELi4ELi3EEENS4_18smem_ptr_flag_bitsILi16EEENSU_INS5_IJNSA_ILi8EEESH_EEENS5_IJSH_SB_EEEEEEEvNS4_8identityES13_S1D_vS1E_EENS_8epilogue10collective6detail29Sm90TmaWarpSpecializedAdapterINS1H_15DefaultEpilogueISJ_SK_SK_NS1G_6thread17LinearCombinationISJ_Li1EffLNS1L_9ScaleType4KindE0ELNS_15FloatRoundStyleE2ESJ_EENS1_15EpilogueDefaultEEEEEvvEEEEvNT_6ParamsE,(.L_x_275 - _ZN7cutlass13device_kernelINS_4gemm6kernel13GemmUniversalIN4cute5tupleIJiiiiEEENS1_10collective13CollectiveMmaINS1_34MainloopSm90TmaGmmaWarpSpecializedILi12ENS5_IJNS4_1CILi1EEESB_SB_EEENS1_35KernelTmaWarpSpecializedCooperativeEEENS5_IJNSA_ILi192EEENSA_ILi96EEENSA_ILi32EEEEEENS_10bfloat16_tENS5_IJlSB_lEEESJ_SK_NS4_8TiledMMAINS4_8MMA_AtomIJNS4_4SM904GMMA27MMA_64x96x16_F32BF16BF16_SSILNSO_5MajorE0ELSQ_0ELNSO_7ScaleInE1ELSR_1EEEEEENS4_6LayoutINS5_IJNSA_ILi2EEESB_SB_EEENS5_IJSB_NSA_ILi0EEESX_EEEEENS5_IJNS4_10UnderscoreES10_S10_EEEEENS4_13SM90_TMA_LOADENS4_14ComposedLayoutINS4_7SwizzleILi2ELi4ELi3EEENS4_18smem_ptr_flag_bitsILi16EEENSU_INS5_IJNSA_ILi8EEESH_EEENS5_IJSH_SB_EEEEEEEvNS4_8identityES13_S1D_vS1E_EENS_8epilogue10collective6detail29Sm90TmaWarpSpecializedAdapterINS1H_15DefaultEpilogueISJ_SK_SK_NS1G_6thread17LinearCombinationISJ_Li1EffLNS1L_9ScaleType4KindE0ELNS_15FloatRoundStyleE2ESJ_EENS1_15EpilogueDefaultEEEEEvvEEEEvNT_6ParamsE)
        .other          _ZN7cutlass13device_kernelINS_4gemm6kernel13GemmUniversalIN4cute5tupleIJiiiiEEENS1_10collective13CollectiveMmaINS1_34MainloopSm90TmaGmmaWarpSpecializedILi12ENS5_IJNS4_1CILi1EEESB_SB_EEENS1_35KernelTmaWarpSpecializedCooperativeEEENS5_IJNSA_ILi192EEENSA_ILi96EEENSA_ILi32EEEEEENS_10bfloat16_tENS5_IJlSB_lEEESJ_SK_NS4_8TiledMMAINS4_8MMA_AtomIJNS4_4SM904GMMA27MMA_64x96x16_F32BF16BF16_SSILNSO_5MajorE0ELSQ_0ELNSO_7ScaleInE1ELSR_1EEEEEENS4_6LayoutINS5_IJNSA_ILi2EEESB_SB_EEENS5_IJSB_NSA_ILi0EEESX_EEEEENS5_IJNS4_10UnderscoreES10_S10_EEEEENS4_13SM90_TMA_LOADENS4_14ComposedLayoutINS4_7SwizzleILi2ELi4ELi3EEENS4_18smem_ptr_flag_bitsILi16EEENSU_INS5_IJNSA_ILi8EEESH_EEENS5_IJSH_SB_EEEEEEEvNS4_8identityES13_S1D_vS1E_EENS_8epilogue10collective6detail29Sm90TmaWarpSpecializedAdapterINS1H_15DefaultEpilogueISJ_SK_SK_NS1G_6thread17LinearCombinationISJ_Li1EffLNS1L_9ScaleType4KindE0ELNS_15FloatRoundStyleE2ESJ_EENS1_15EpilogueDefaultEEEEEvvEEEEvNT_6ParamsE,@"STO_CUDA_ENTRY STV_DEFAULT"
_ZN7cutlass13device_kernelINS_4gemm6kernel13GemmUniversalIN4cute5tupleIJiiiiEEENS1_10collective13CollectiveMmaINS1_34MainloopSm90TmaGmmaWarpSpecializedILi12ENS5_IJNS4_1CILi1EEESB_SB_EEENS1_35KernelTmaWarpSpecializedCooperativeEEENS5_IJNSA_ILi192EEENSA_ILi96EEENSA_ILi32EEEEEENS_10bfloat16_tENS5_IJlSB_lEEESJ_SK_NS4_8TiledMMAINS4_8MMA_AtomIJNS4_4SM904GMMA27MMA_64x96x16_F32BF16BF16_SSILNSO_5MajorE0ELSQ_0ELNSO_7ScaleInE1ELSR_1EEEEEENS4_6LayoutINS5_IJNSA_ILi2EEESB_SB_EEENS5_IJSB_NSA_ILi0EEESX_EEEEENS5_IJNS4_10UnderscoreES10_S10_EEEEENS4_13SM90_TMA_LOADENS4_14ComposedLayoutINS4_7SwizzleILi2ELi4ELi3EEENS4_18smem_ptr_flag_bitsILi16EEENSU_INS5_IJNSA_ILi8EEESH_EEENS5_IJSH_SB_EEEEEEEvNS4_8identityES13_S1D_vS1E_EENS_8epilogue10collective6detail29Sm90TmaWarpSpecializedAdapterINS1H_15DefaultEpilogueISJ_SK_SK_NS1G_6thread17LinearCombinationISJ_Li1EffLNS1L_9ScaleType4KindE0ELNS_15FloatRoundStyleE2ESJ_EENS1_15EpilogueDefaultEEEEEvvEEEEvNT_6ParamsE:
[----:B------:R-:W0:Y:S01]  /*0000*/  LDC R1, c[0x0][0x28] ;  /* 0x00000a00ff017b82 */ /* 0x000e220000000800 */
[----:B------:R-:W1:Y:S01]  /*0010*/  S2R R18, SR_TID.X ;  /* 0x0000000000127919 */ /* 0x000e620000002100 */
[----:B------:R-:W-:Y:S01]  /*0020*/  ELECT P0, URZ, PT ;  /* 0x00000000003f782f */ /* 0x000fe20003800000 */
[----:B------:R-:W-:Y:S01]  /*0030*/  BSSY B0, `(.L_x_0) ;  /* 0x000000f000007945 */ /* 0x000fe20003800000 */
[--C-:B-1----:R-:W-:Y:S02]  /*0040*/  SHF.R.U32.HI R0, RZ, 0x5, R18.reuse ;  /* 0x00000005ff007819 */ /* 0x102fe40000011612 */
[----:B------:R-:W-:-:S03]  /*0050*/  SHF.R.U32.HI R22, RZ, 0x7, R18 ;  /* 0x00000007ff167819 */ /* 0x000fc60000011612 */
[----:B------:R-:W1:Y:S04]  /*0060*/  SHFL.IDX PT, R5, R0, RZ, 0x1f ;  /* 0x00001fff00057589 */ /* 0x000e6800000e0000 */
[----:B------:R2:W3:Y:S01]  /*0070*/  SHFL.IDX PT, R8, R22, RZ, 0x1f ;  /* 0x00001fff16087589 */ /* 0x0004e200000e0000 */
[----:B-1----:R-:W-:-:S13]  /*0080*/  ISETP.NE.OR P0, PT, R5, RZ, !P0 ;  /* 0x000000ff0500720c */ /* 0x002fda0004705670 */
[----:B0-23--:R-:W-:Y:S05]  /*0090*/  @P0 BRA `(.L_x_1) ;  /* 0x0000000000200947 */ /* 0x00dfea0003800000 */
[----:B------:R-:W-:Y:S02]  /*00a0*/  ULDC.64 UR4, c[0x0][0x198] ;  /* 0x0000660000047ab9 */ /* 0x000fe40000000a00 */
[----:B------:R-:W-:Y:S02]  /*00b0*/  UIADD3 UR6, UP0, UR4, 0xf0, URZ ;  /* 0x000000f004067890 */ /* 0x000fe4000ff1e03f */
[----:B------:R-:W-:Y:S02]  /*00c0*/  UIADD3 UR4, UP1, UR4, 0x1f0, URZ ;  /* 0x000001f004047890 */ /* 0x000fe4000ff3e03f */
[----:B------:R-:W-:Y:S02]  /*00d0*/  UIADD3.X UR7, URZ, UR5, URZ, UP0, !UPT ;  /* 0x000000053f077290 */ /* 0x000fe400087fe43f */
[----:B------:R-:W-:-:S07]  /*00e0*/  UIADD3.X UR5, URZ, UR5, URZ, UP1, !UPT ;  /* 0x000000053f057290 */ /* 0x000fce0008ffe43f */
[----:B------:R0:W-:Y:S02]  /*00f0*/  UTMACCTL.PF [UR6] ;  /* 0x00000000060079b9 */ /* 0x0001e40008040000 */
[----:B------:R0:W-:Y:S02]  /*0100*/  UTMACCTL.PF [UR4] ;  /* 0x00000000040079b9 */ /* 0x0001e40008040000 */
[----:B0-----:R-:W-:Y:S01]  /*0110*/  NOP ;  /* 0x0000000000007918 */ /* 0x001fe20000000000 */
.L_x_1:
[----:B------:R-:W-:Y:S05]  /*0120*/  BSYNC B0 ;  /* 0x0000000000007941 */ /* 0x000fea0003800000 */
.L_x_0:
[----:B------:R-:W0:Y:S02]  /*0130*/  SHFL.IDX PT, R2, R0, RZ, 0x1f ;  /* 0x00001fff00027589 */ /* 0x000e2400000e0000 */
[----:B0-----:R-:W-:-:S13]  /*0140*/  ISETP.NE.AND P0, PT, R2, RZ, PT ;  /* 0x000000ff0200720c */ /* 0x001fda0003f05270 */
[----:B------:R-:W-:Y:S05]  /*0150*/  @P0 BRA `(.L_x_2) ;  /* 0x0000000000a40947 */ /* 0x000fea0003800000 */
[----:B------:R-:W-:Y:S01]  /*0160*/  ELECT P0, URZ, PT ;  /* 0x00000000003f782f */ /* 0x000fe20003800000 */
[----:B------:R-:W-:-:S12]  /*0170*/  BSSY B0, `(.L_x_2) ;  /* 0x0000027000007945 */ /* 0x000fd80003800000 */
[----:B------:R-:W-:Y:S05]  /*0180*/  @!P0 BRA `(.L_x_3) ;  /* 0x0000000000948947 */ /* 0x000fea0003800000 */
[----:B------:R-:W0:Y:S01]  /*0190*/  S2UR UR8, SR_CgaCtaId ;  /* 0x00000000000879c3 */ /* 0x000e220000008800 */
[----:B------:R-:W-:Y:S01]  /*01a0*/  UMOV UR4, 0x400 ;  /* 0x0000040000047882 */ /* 0x000fe20000000000 */
[----:B------:R-:W-:Y:S01]  /*01b0*/  UMOV UR5, 0x1 ;  /* 0x0000000100057882 */ /* 0x000fe20000000000 */
[----:B------:R-:W-:Y:S02]  /*01c0*/  UMOV UR6, 0x100 ;  /* 0x0000010000067882 */ /* 0x000fe40000000000 */
[----:B------:R-:W-:-:S04]  /*01d0*/  UIADD3 UR6, -UR6, 0x100000, URZ ;  /* 0x0010000006067890 */ /* 0x000fc8000fffe13f */
[----:B------:R-:W-:Y:S02]  /*01e0*/  USHF.L.U32 UR7, UR6, 0xb, URZ ;  /* 0x0000000b06077899 */ /* 0x000fe4000800063f */
[----:B------:R-:W-:Y:S02]  /*01f0*/  USHF.L.U32 UR6, UR6, 0x1, URZ ;  /* 0x0000000106067899 */ /* 0x000fe4000800063f */
[----:B0-----:R-:W-:Y:S02]  /*0200*/  ULEA UR8, UR8, UR4, 0x18 ;  /* 0x0000000408087291 */ /* 0x001fe4000f8ec03f */
[----:B------:R-:W-:-:S04]  /*0210*/  UIADD3 UR4, -UR5, 0x100000, URZ ;  /* 0x0010000005047890 */ /* 0x000fc8000fffe13f */
[----:B------:R-:W-:Y:S02]  /*0220*/  USHF.L.U32 UR5, UR4, 0xb, URZ ;  /* 0x0000000b04057899 */ /* 0x000fe4000800063f */
[----:B------:R-:W-:Y:S01]  /*0230*/  USHF.L.U32 UR4, UR4, 0x1, URZ ;  /* 0x0000000104047899 */ /* 0x000fe2000800063f */
[----:B------:R-:W0:Y:S11]  /*0240*/  FENCE.VIEW.ASYNC.S ;  /* 0x00000000000073c6 */ /* 0x000e360000000000 */
[----:B0-----:R0:W1:Y:S01]  /*0250*/  SYNCS.EXCH.64 URZ, [UR8], UR4 ;  /* 0x00000004083f75b2 */ /* 0x0010620008000100 */
[----:B------:R0:W2:Y:S01]  /*0260*/  SYNCS.EXCH.64 URZ, [UR8+0x60], UR6 ;  /* 0x00006006083f75b2 */ /* 0x0000a20008000100 */
[----:B------:R0:W3:Y:S01]  /*0270*/  SYNCS.EXCH.64 URZ, [UR8+0x8], UR4 ;  /* 0x00000804083f75b2 */ /* 0x0000e20008000100 */
[----:B------:R0:W4:Y:S01]  /*0280*/  SYNCS.EXCH.64 URZ, [UR8+0x68], UR6 ;  /* 0x00006806083f75b2 */ /* 0x0001220008000100 */
[----:B------:R0:W0:Y:S01]  /*0290*/  SYNCS.EXCH.64 URZ, [UR8+0x10], UR4 ;  /* 0x00001004083f75b2 */ /* 0x0000220008000100 */
        /* <DEDUP_REMOVED lines=19> */
[----:B-1----:R-:W-:Y:S01]  /*03d0*/  NOP ;  /* 0x0000000000007918 */ /* 0x002fe20000000000 */
.L_x_3:
[----:B0-----:R-:W-:Y:S05]  /*03e0*/  BSYNC B0 ;  /* 0x0000000000007941 */ /* 0x001fea0003800000 */
.L_x_2:
[----:B------:R-:W0:Y:S01]  /*03f0*/  SHFL.IDX PT, R0, R0, RZ, 0x1f ;  /* 0x00001fff00007589 */ /* 0x000e2200000e0000 */
[----:B------:R-:W-:Y:S01]  /*0400*/  ELECT P0, URZ, PT ;  /* 0x00000000003f782f */ /* 0x000fe20003800000 */
[----:B------:R-:W1:Y:S01]  /*0410*/  LDC R2, c[0x0][0x65c] ;  /* 0x00019700ff027b82 */ /* 0x000e620000000800 */
[----:B------:R-:W-:Y:S01]  /*0420*/  SHF.R.S32.HI R6, RZ, 0x1f, R5 ;  /* 0x0000001fff067819 */ /* 0x000fe20000011405 */
[----:B------:R-:W5:Y:S01]  /*0430*/  S2R R3, SR_CTAID.Y ;  /* 0x0000000000037919 */ /* 0x000f620000002600 */
[----:B------:R-:W-:Y:S01]  /*0440*/  UMOV UR4, 0x20 ;  /* 0x0000002000047882 */ /* 0x000fe20000000000 */
[----:B------:R-:W-:Y:S01]  /*0450*/  ISETP.NE.AND P2, PT, R8, RZ, PT ;  /* 0x000000ff0800720c */ /* 0x000fe20003f45270 */
[----:B------:R-:W-:Y:S01]  /*0460*/  NOP ;  /* 0x0000000000007918 */ /* 0x000fe20000000000 */
[----:B------:R-:W2:Y:S01]  /*0470*/  S2R R4, SR_CTAID.X ;  /* 0x0000000000047919 */ /* 0x000ea20000002500 */
[----:B------:R-:W-:Y:S01]  /*0480*/  LEA.HI R6, R6, R5, RZ, 0x2 ;  /* 0x0000000506067211 */ /* 0x000fe200078f10ff */
[----:B------:R-:W-:Y:S01]  /*0490*/  NOP ;  /* 0x0000000000007918 */ /* 0x000fe20000000000 */
[----:B0-----:R-:W-:-:S02]  /*04a0*/  ISETP.NE.OR P0, PT, R0, RZ, !P0 ;  /* 0x000000ff0000720c */ /* 0x001fc40004705670 */
[----:B-1----:R-:W-:-:S04]  /*04b0*/  ISETP.NE.AND P3, PT, R2, 0x1, PT ;  /* 0x000000010200780c */ /* 0x002fc80003f65270 */
[----:B------:R-:W-:Y:S02]  /*04c0*/  P2R R0, PR, RZ, 0x8 ;  /* 0x00000008ff007803 */ /* 0x000fe40000000000 */
[----:B------:R-:W-:-:S05]  /*04d0*/  LOP3.LUT R0, R6, 0xfffffffc, RZ, 0xc0, !PT ;  /* 0xfffffffc06007812 */ /* 0x000fca00078ec0ff */
[----:B------:R-:W-:Y:S01]  /*04e0*/  VOTEU.ALL UP0, P0 ;  /* 0x00000000003f7886 */ /* 0x000fe20000000000 */
[----:B------:R-:W-:Y:S01]  /*04f0*/  IMAD.IADD R0, R5, 0x1, -R0 ;  /* 0x0000000105007824 */ /* 0x000fe200078e0a00 */
[----:B------:R-:W2:Y:S01]  /*0500*/  @P3 LDC R17, c[0x0][0x10] ;  /* 0x00000400ff113b82 */ /* 0x000ea20000000800 */
[----:B------:R-:W-:Y:S01]  /*0510*/  VOTEU.ALL UP1, P0 ;  /* 0x00000000003f7886 */ /* 0x000fe20000020000 */
[----:B-----5:R-:W-:Y:S01]  /*0520*/  @P3 IMAD.MOV.U32 R6, RZ, RZ, R3 ;  /* 0x000000ffff063224 */ /* 0x020fe200078e0003 */
[----:B------:R-:W-:Y:S01]  /*0530*/  @!UP0 UMOV UR6, 0x400 ;  /* 0x0000040000068882 */ /* 0x000fe20000000000 */
[----:B------:R-:W-:-:S04]  /*0540*/  @!UP0 UIADD3 UR4, -UR4, 0x100000, URZ ;  /* 0x0010000004048890 */ /* 0x000fc8000fffe13f */
[----:B------:R-:W-:Y:S02]  /*0550*/  @!UP0 USHF.L.U32 UR5, UR4, 0xb, URZ ;  /* 0x0000000b04058899 */ /* 0x000fe4000800063f */
[----:B------:R-:W-:Y:S01]  /*0560*/  @!UP0 USHF.L.U32 UR4, UR4, 0x1, URZ ;  /* 0x0000000104048899 */ /* 0x000fe2000800063f */
[----:B------:R-:W-:Y:S02]  /*0570*/  @P3 IMAD.MOV.U32 R7, RZ, RZ, RZ ;  /* 0x000000ffff073224 */ /* 0x000fe400078e00ff */
[----:B------:R-:W-:Y:S01]  /*0580*/  IMAD.MOV.U32 R5, RZ, RZ, RZ ;  /* 0x000000ffff057224 */ /* 0x000fe200078e00ff */
[----:B------:R-:W0:Y:S01]  /*0590*/  @!UP0 S2UR UR7, SR_CgaCtaId ;  /* 0x00000000000789c3 */ /* 0x000e220000008800 */
[----:B------:R-:W-:-:S07]  /*05a0*/  @P3 IMAD.MOV.U32 R11, RZ, RZ, RZ ;  /* 0x000000ffff0b3224 */ /* 0x000fce00078e00ff */
[----:B------:R-:W1:Y:S01]  /*05b0*/  @!P3 LDC R9, c[0x0][0xc] ;  /* 0x00000300ff09bb82 */ /* 0x000e620000000800 */
[----:B--2---:R-:W-:-:S04]  /*05c0*/  @P3 IMAD.WIDE.U32 R16, R4, R17, R6 ;  /* 0x0000001104103225 */ /* 0x004fc800078e0006 */
[----:B------:R-:W-:Y:S01]  /*05d0*/  @P3 IMAD.IADD R17, R17, 0x1, R11 ;  /* 0x0000000111113824 */ /* 0x000fe200078e020b */
[----:B0-----:R-:W-:Y:S01]  /*05e0*/  @!UP0 ULEA UR6, UR7, UR6, 0x18 ;  /* 0x0000000607068291 */ /* 0x001fe2000f8ec03f */
[----:B------:R-:W-:Y:S01]  /*05f0*/  VOTEU.ALL UP0, P0 ;  /* 0x00000000003f7886 */ /* 0x000fe20000000000 */
[----:B------:R-:W-:-:S04]  /*0600*/  ISETP.NE.AND P0, PT, R0, 0x3, PT ;  /* 0x000000030000780c */ /* 0x000fc80003f05270 */
[----:B------:R-:W-:Y:S01]  /*0610*/  ISETP.EQ.OR P0, PT, R0, RZ, !P0 ;  /* 0x000000ff0000720c */ /* 0x000fe20004702670 */
[----:B-1----:R-:W-:-:S03]  /*0620*/  @!P3 IMAD.WIDE.U32 R6, R9, R3, R4 ;  /* 0x000000030906b225 */ /* 0x002fc600078e0004 */
[C---:B------:R-:W-:Y:S01]  /*0630*/  ISETP.EQ.AND P0, PT, R8.reuse, RZ, P0 ;  /* 0x000000ff0800720c */ /* 0x040fe20000702270 */
[----:B------:R-:W-:Y:S01]  /*0640*/  VIADD R8, R8, 0xffffffff ;  /* 0xffffffff08087836 */ /* 0x000fe20000000000 */
[----:B------:R-:W0:Y:S02]  /*0650*/  FENCE.VIEW.ASYNC.S ;  /* 0x00000000000073c6 */ /* 0x000e240000000000 */
[----:B0-----:R0:W3:Y:S01]  /*0660*/  @!UP0 SYNCS.EXCH.64 URZ, [UR6+0xd0], UR4 ;  /* 0x0000d004063f85b2 */ /* 0x0010e20008000100 */
[----:B------:R-:W-:Y:S01]  /*0670*/  @!P3 IMAD.MOV.U32 R16, RZ, RZ, R6 ;  /* 0x000000ffff10b224 */ /* 0x000fe200078e0006 */
[----:B------:R-:W-:Y:S01]  /*0680*/  SEL R19, RZ, 0x1, !P0 ;  /* 0x00000001ff137807 */ /* 0x000fe20004000000 */
[----:B------:R-:W-:Y:S01]  /*0690*/  @!P3 IMAD.MOV.U32 R17, RZ, RZ, R7 ;  /* 0x000000ffff11b224 */ /* 0x000fe200078e0007 */
[----:B------:R-:W-:-:S04]  /*06a0*/  ISETP.GE.U32.AND P1, PT, R8, 0x2, PT ;  /* 0x000000020800780c */ /* 0x000fc80003f26070 */
[----:B------:R-:W-:Y:S01]  /*06b0*/  SEL R19, R19, 0x2, P1 ;  /* 0x0000000213137807 */ /* 0x000fe20000800000 */
[----:B------:R0:W3:Y:S01]  /*06c0*/  @!UP1 SYNCS.EXCH.64 URZ, [UR6+0xd8], UR4 ;  /* 0x0000d804063f95b2 */ /* 0x0000e20008000100 */
[----:B------:R-:W-:Y:S01]  /*06d0*/  NOP ;  /* 0x0000000000007918 */ /* 0x000fe20000000000 */
[----:B---34-:R-:W-:Y:S06]  /*06e0*/  BAR.SYNC.DEFER_BLOCKING 0x0 ;  /* 0x0000000000007b1d */ /* 0x018fec0000010000 */
[----:B------:R-:W-:Y:S05]  /*06f0*/  @!P2 BRA `(.L_x_4) ;  /* 0x0000008400a8a947 */ /* 0x000fea0003800000 */
[----:B------:R-:W-:-:S13]  /*0700*/  ISETP.GT.U32.AND P0, PT, R8, 0x1, PT ;  /* 0x000000010800780c */ /* 0x000fda0003f04070 */
[----:B0-----:R-:W-:Y:S05]  /*0710*/  @P0 EXIT ;  /* 0x000000000000094d */ /* 0x001fea0003800000 */
[----:B------:R-:W-:Y:S01]  /*0720*/  ULDC.64 UR4, c[0x0][0x650] ;  /* 0x0001940000047ab9 */ /* 0x000fe20000000a00 */
[----:B------:R-:W-:Y:S01]  /*0730*/  PRMT R0, RZ, 0x7610, R0 ;  /* 0x00007610ff007816 */ /* 0x000fe20000000000 */
[----:B------:R-:W-:Y:S01]  /*0740*/  IMAD.MOV.U32 R124, RZ, RZ, -0x1 ;  /* 0xffffffffff7c7424 */ /* 0x000fe200078e00ff */
[----:B------:R-:W-:Y:S01]  /*0750*/  ISETP.GE.U32.AND P0, PT, R16, UR4, PT ;  /* 0x0000000410007c0c */ /* 0x000fe2000bf06070 */
[----:B------:R-:W-:Y:S02]  /*0760*/  IMAD.MOV.U32 R122, RZ, RZ, -0x1 ;  /* 0xffffffffff7a7424 */ /* 0x000fe400078e00ff */
[----:B------:R-:W-:Y:S01]  /*0770*/  IMAD.MOV.U32 R23, RZ, RZ, -0x1 ;  /* 0xffffffffff177424 */ /* 0x000fe200078e00ff */
[----:B------:R-:W-:-:S13]  /*0780*/  ISETP.GE.U32.AND.EX P0, PT, R17, UR5, PT, P0 ;  /* 0x0000000511007c0c */ /* 0x000fda000bf06100 */
[----:B------:R-:W-:Y:S05]  /*0790*/  @P0 BRA `(.L_x_5) ;  /* 0x0000000400540947 */ /* 0x000fea0003800000 */
[----:B------:R-:W0:Y:S01]  /*07a0*/  LDC.64 R14, c[0x0][0x628] ;  /* 0x00018a00ff0e7b82 */ /* 0x000e220000000a00 */
[----:B------:R-:W-:Y:S01]  /*07b0*/  IMAD.MOV.U32 R6, RZ, RZ, R16 ;  /* 0x000000ffff067224 */ /* 0x000fe200078e0010 */
[----:B------:R-:W-:-:S06]  /*07c0*/  MOV R7, R17 ;  /* 0x0000001100077202 */ /* 0x000fcc0000000f00 */
[----:B------:R-:W1:Y:S08]  /*07d0*/  LDC R0, c[0x0][0x630] ;  /* 0x00018c00ff007b82 */ /* 0x000e700000000800 */
[----:B------:R-:W2:Y:S01]  /*07e0*/  LDC.64 R20, c[0x0][0x620] ;  /* 0x00018800ff147b82 */ /* 0x000ea20000000a00 */
[----:B0-----:R-:W-:-:S04]  /*07f0*/  ISETP.NE.U32.AND P0, PT, R14, RZ, PT ;  /* 0x000000ff0e00720c */ /* 0x001fc80003f05070 */
[----:B------:R-:W-:-:S13]  /*0800*/  ISETP.NE.AND.EX P0, PT, R15, RZ, PT, P0 ;  /* 0x000000ff0f00720c */ /* 0x000fda0003f05300 */
[----:B-12---:R-:W-:Y:S05]  /*0810*/  @!P0 BRA `(.L_x_6) ;  /* 0x0000000000288947 */ /* 0x006fea0003800000 */
[----:B------:R-:W0:Y:S02]  /*0820*/  LDC R11, c[0x0][0x634] ;  /* 0x00018d00ff0b7b82 */ /* 0x000e240000000800 */
[----:B0-----:R-:W-:-:S05]  /*0830*/  IADD3 R11, P0, R16, R11, RZ ;  /* 0x0000000b100b7210 */ /* 0x001fca0007f1e0ff */
[----:B------:R-:W-:-:S04]  /*0840*/  IMAD.X R13, RZ, RZ, R17, P0 ;  /* 0x000000ffff0d7224 */ /* 0x000fc800000e0611 */
[----:B------:R-:W-:-:S04]  /*0850*/  IMAD.WIDE.U32 R6, R13, R14, RZ ;  /* 0x0000000e0d067225 */ /* 0x000fc800078e00ff */
[----:B------:R-:W-:-:S04]  /*0860*/  IMAD.WIDE.U32 R8, P0, R11, R15, R6 ;  /* 0x0000000f0b087225 */ /* 0x000fc80007800006 */
[----:B------:R-:W-:-:S04]  /*0870*/  IMAD.WIDE.U32 R6, R11, R14, RZ ;  /* 0x0000000e0b067225 */ /* 0x000fc800078e00ff */
[----:B------:R-:W-:Y:S01]  /*0880*/  IMAD.X R11, RZ, RZ, RZ, P0 ;  /* 0x000000ffff0b7224 */ /* 0x000fe200000e06ff */
[----:B------:R-:W-:Y:S01]  /*0890*/  IADD3 RZ, P0, R7, R8, RZ ;  /* 0x0000000807ff7210 */ /* 0x000fe20007f1e0ff */
[----:B------:R-:W-:-:S04]  /*08a0*/  IMAD.MOV.U32 R10, RZ, RZ, R9 ;  /* 0x000000ffff0a7224 */ /* 0x000fc800078e0009 */
[----:B------:R-:W-:-:S08]  /*08b0*/  IMAD.WIDE.U32.X R6, R13, R15, R10, P0 ;  /* 0x0000000f0d067225 */ /* 0x000fd000000e040a */
.L_x_6:
[-CC-:B------:R-:W-:Y:S01]  /*08c0*/  SHF.R.U64 R23, R6, R0.reuse, R7.reuse ;  /* 0x0000000006177219 */ /* 0x180fe20000001207 */
[----:B------:R-:W0:Y:S01]  /*08d0*/  LDC R10, c[0x0][0x618] ;  /* 0x00018600ff0a7b82 */ /* 0x000e220000000800 */
[----:B------:R-:W-:Y:S01]  /*08e0*/  SHF.R.U32.HI R5, RZ, R0, R7 ;  /* 0x00000000ff057219 */ /* 0x000fe20000011607 */
[----:B------:R-:W-:Y:S01]  /*08f0*/  ULDC UR4, c[0x0][0x150] ;  /* 0x0000540000047ab9 */ /* 0x000fe20000000800 */
[----:B------:R-:W-:Y:S02]  /*0900*/  IADD3 R9, P0, RZ, -R23, RZ ;  /* 0x80000017ff097210 */ /* 0x000fe40007f1e0ff */
[----:B------:R-:W-:-:S03]  /*0910*/  I2FP.F32.U32 R0, R4 ;  /* 0x0000000400007245 */ /* 0x000fc60000201000 */
[----:B------:R-:W1:Y:S01]  /*0920*/  LDC.64 R28, c[0x0][0x640] ;  /* 0x00019000ff1c7b82 */ /* 0x000e620000000a00 */
[----:B------:R-:W-:Y:S02]  /*0930*/  IMAD.X R11, RZ, RZ, ~R5, P0 ;  /* 0x000000ffff0b7224 */ /* 0x000fe400000e0e05 */
[----:B------:R-:W-:Y:S01]  /*0940*/  FMUL R0, R0, UR4 ;  /* 0x0000000400007c20 */ /* 0x000fe20008400000 */
[----:B------:R-:W-:Y:S01]  /*0950*/  IMAD.WIDE.U32 R6, R9, R20, R16 ;  /* 0x0000001409067225 */ /* 0x000fe200078e0010 */
[----:B------:R-:W-:-:S03]  /*0960*/  ULDC UR4, c[0x0][0x154] ;  /* 0x0000550000047ab9 */ /* 0x000fc60000000800 */
[----:B------:R-:W-:Y:S01]  /*0970*/  IMAD R8, R11, R20, RZ ;  /* 0x000000140b087224 */ /* 0x000fe200078e02ff */
[----:B------:R-:W2:Y:S01]  /*0980*/  LDC R5, c[0x0][0x144] ;  /* 0x00005100ff057b82 */ /* 0x000ea20000000800 */
[----:B------:R-:W3:Y:S02]  /*0990*/  F2I.U32.TRUNC.NTZ R0, R0 ;  /* 0x0000000000007305 */ /* 0x000ee4000020f000 */
[----:B------:R-:W-:-:S04]  /*09a0*/  IMAD R9, R9, R21, R8 ;  /* 0x0000001509097224 */ /* 0x000fc800078e0208 */
[----:B------:R-:W-:Y:S01]  /*09b0*/  IMAD.IADD R7, R7, 0x1, R9 ;  /* 0x0000000107077824 */ /* 0x000fe200078e0209 */
[----:B------:R-:W4:Y:S01]  /*09c0*/  LDC R12, c[0x0][0x608] ;  /* 0x00018200ff0c7b82 */ /* 0x000f220000000800 */
[----:B------:R-:W-:-:S03]  /*09d0*/  IMAD.MOV.U32 R9, RZ, RZ, -0x1 ;  /* 0xffffffffff097424 */ /* 0x000fc600078e00ff */
[-CC-:B0-----:R-:W-:Y:S02]  /*09e0*/  SHF.R.U64 R20, R6, R10.reuse, R7.reuse ;  /* 0x0000000a06147219 */ /* 0x181fe40000001207 */
[----:B------:R-:W-:Y:S02]  /*09f0*/  I2FP.F32.U32 R6, R3 ;  /* 0x0000000300067245 */ /* 0x000fe40000201000 */
[----:B------:R-:W0:Y:S01]  /*0a00*/  LDC R26, c[0x0][0x658] ;  /* 0x00019600ff1a7b82 */ /* 0x000e220000000800 */
[----:B-1----:R-:W-:Y:S01]  /*0a10*/  ISETP.NE.U32.AND P0, PT, R28, RZ, PT ;  /* 0x000000ff1c00720c */ /* 0x002fe20003f05070 */
[----:B---3--:R-:W-:Y:S01]  /*0a20*/  IMAD.MOV R8, RZ, RZ, -R0 ;  /* 0x000000ffff087224 */ /* 0x008fe200078e0a00 */
[----:B------:R-:W-:Y:S01]  /*0a30*/  SHF.R.U32.HI R7, RZ, R10, R7 ;  /* 0x0000000aff077219 */ /* 0x000fe20000011607 */
[----:B------:R-:W-:Y:S01]  /*0a40*/  FMUL R6, R6, UR4 ;  /* 0x0000000406067c20 */ /* 0x000fe20008400000 */
[----:B------:R-:W-:-:S03]  /*0a50*/  ISETP.NE.AND.EX P0, PT, R29, RZ, PT, P0 ;  /* 0x000000ff1d00720c */ /* 0x000fc60003f05300 */
[----:B------:R-:W1:Y:S01]  /*0a60*/  LDC R14, c[0x0][0x148] ;  /* 0x00005200ff0e7b82 */ /* 0x000e620000000800 */
[----:B--2---:R-:W-:-:S07]  /*0a70*/  IMAD R0, R5, R8, R4 ;  /* 0x0000000805007224 */ /* 0x004fce00078e0204 */
[----:B------:R-:W2:Y:S01]  /*0a80*/  LDC R24, c[0x0][0x600] ;  /* 0x00018000ff187b82 */ /* 0x000ea20000000800 */
[-CC-:B----4-:R-:W-:Y:S02]  /*0a90*/  SHF.R.U64 R30, R20, R12.reuse, R7.reuse ;  /* 0x0000000c141e7219 */ /* 0x190fe40000001207 */
[----:B------:R-:W-:Y:S01]  /*0aa0*/  SHF.R.U32.HI R5, RZ, R12, R7 ;  /* 0x0000000cff057219 */ /* 0x000fe20000011607 */
[----:B------:R-:W-:Y:S01]  /*0ab0*/  IMAD.MOV.U32 R7, RZ, RZ, 0x1 ;  /* 0x00000001ff077424 */ /* 0x000fe200078e00ff */
[----:B------:R3:W4:Y:S03]  /*0ac0*/  F2I.U32.TRUNC.NTZ R12, R6 ;  /* 0x00000006000c7305 */ /* 0x000726000020f000 */
[----:B------:R-:W1:Y:S01]  /*0ad0*/  LDC R15, c[0x0][0x648] ;  /* 0x00019200ff0f7b82 */ /* 0x000e620000000800 */
[-C--:B0-----:R-:W-:Y:S02]  /*0ae0*/  SHF.L.U32 R4, R9, R26.reuse, RZ ;  /* 0x0000001a09047219 */ /* 0x081fe400000006ff */
[----:B------:R-:W-:-:S02]  /*0af0*/  SHF.R.U64 R32, R30, R26, R5 ;  /* 0x0000001a1e207219 */ /* 0x000fc40000001205 */
[----:B------:R-:W-:Y:S02]  /*0b00*/  LOP3.LUT R11, RZ, R4, RZ, 0x33, !PT ;  /* 0x00000004ff0b7212 */ /* 0x000fe400078e33ff */
[-C--:B------:R-:W-:Y:S01]  /*0b10*/  SHF.R.U32.HI R5, RZ, R26.reuse, R5 ;  /* 0x0000001aff057219 */ /* 0x080fe20000011605 */
[----:B------:R-:W0:Y:S01]  /*0b20*/  LDC R21, c[0x0][0x638] ;  /* 0x00018e00ff157b82 */ /* 0x000e220000000800 */
[----:B------:R-:W-:Y:S01]  /*0b30*/  SHF.L.U32 R10, R7, R26, RZ ;  /* 0x0000001a070a7219 */ /* 0x000fe200000006ff */
[----:B------:R-:W-:-:S06]  /*0b40*/  IMAD.MOV.U32 R4, RZ, RZ, R32 ;  /* 0x000000ffff047224 */ /* 0x000fcc00078e0020 */
[----:B------:R-:W0:Y:S01]  /*0b50*/  LDC R124, c[0x0][0x610] ;  /* 0x00018400ff7c7b82 */ /* 0x000e220000000800 */
[----:B---34-:R-:W-:Y:S05]  /*0b60*/  @!P0 BRA `(.L_x_7) ;  /* 0x0000000000288947 */ /* 0x018fea0003800000 */
[----:B------:R-:W3:Y:S02]  /*0b70*/  LDC R9, c[0x0][0x64c] ;  /* 0x00019300ff097b82 */ /* 0x000ee40000000800 */
[----:B---3--:R-:W-:-:S05]  /*0b80*/  IADD3 R9, P0, R32, R9, RZ ;  /* 0x0000000920097210 */ /* 0x008fca0007f1e0ff */
        /* <DEDUP_REMOVED lines=8> */
.L_x_7:
[----:B-1----:R-:W-:Y:S01]  /*0c10*/  SHF.R.U64 R4, R4, R15, R5 ;  /* 0x0000000f04047219 */ /* 0x002fe20000001205 */
[----:B------:R-:W-:Y:S01]  /*0c20*/  IMAD.MOV R12, RZ, RZ, -R12 ;  /* 0x000000ffff0c7224 */ /* 0x000fe200078e0a0c */
[----:B------:R-:W-:Y:S02]  /*0c30*/  LOP3.LUT R11, R30, R11, RZ, 0xc0, !PT ;  /* 0x0000000b1e0b7212 */ /* 0x000fe400078ec0ff */
[----:B--2---:R-:W-:Y:S01]  /*0c40*/  IADD3 R5, R24, -0x1, RZ ;  /* 0xffffffff18057810 */ /* 0x004fe20007ffe0ff */
[----:B------:R-:W-:Y:S02]  /*0c50*/  IMAD.MOV R6, RZ, RZ, -R4 ;  /* 0x000000ffff067224 */ /* 0x000fe400078e0a04 */
[----:B------:R-:W-:Y:S01]  /*0c60*/  @P3 IMAD R0, R14, R12, R3 ;  /* 0x0000000c0e003224 */ /* 0x000fe200078e0203 */
[----:B------:R-:W-:Y:S01]  /*0c70*/  LOP3.LUT R5, R20, R5, RZ, 0xc0, !PT ;  /* 0x0000000514057212 */ /* 0x000fe200078ec0ff */
[----:B------:R-:W-:Y:S02]  /*0c80*/  IMAD R11, R10, R4, R11 ;  /* 0x000000040a0b7224 */ /* 0x000fe400078e020b */
[----:B0-----:R-:W-:-:S02]  /*0c90*/  IMAD R3, R6, R21, R32 ;  /* 0x0000001506037224 */ /* 0x001fc400078e0220 */
[----:B------:R-:W-:Y:S02]  /*0ca0*/  IMAD R124, R11, R124, R0 ;  /* 0x0000007c0b7c7224 */ /* 0x000fe400078e0200 */
[----:B------:R-:W-:Y:S02]  /*0cb0*/  IMAD R3, R3, R24, R5 ;  /* 0x0000001803037224 */ /* 0x000fe400078e0205 */
[----:B------:R-:W-:-:S03]  /*0cc0*/  IMAD.MOV.U32 R0, RZ, RZ, 0x1 ;  /* 0x00000001ff007424 */ /* 0x000fc600078e00ff */
[----:B------:R-:W-:Y:S02]  /*0cd0*/  SEL R122, R3, R124, !P3 ;  /* 0x0000007c037a7207 */ /* 0x000fe40005800000 */
[----:B------:R-:W-:-:S07]  /*0ce0*/  SEL R124, R124, R3, !P3 ;  /* 0x000000037c7c7207 */ /* 0x000fce0005800000 */
.L_x_5:
[----:B------:R-:W-:-:S08]  /*0cf0*/  NOP ;  /* 0x0000000000007918 */ /* 0x000fd00000000000 */
[----:B------:R-:W0:Y:S02]  /*0d00*/  USETMAXREG.TRY_ALLOC.CTAPOOL UP0, 0xe8 ;  /* 0x000000e8000079c8 */ /* 0x000e240008000600 */
[----:B0-----:R-:W-:-:S13]  /*0d10*/  PLOP3.LUT P0, PT, PT, PT, UP0, 0x80, 0x0 ;  /* 0x000000000000781c */ /* 0x001fda0003f0f008 */
[----:B------:R-:W-:Y:S05]  /*0d20*/  @!P0 BRA `(.L_x_5) ;  /* 0xfffffffc00f08947 */ /* 0x000fea000383ffff */
[----:B------:R-:W-:Y:S01]  /*0d30*/  ULDC.64 UR4, c[0x0][0x598] ;  /* 0x0001660000047ab9 */ /* 0x000fe20000000a00 */
[----:B------:R-:W-:Y:S01]  /*0d40*/  ULDC.64 UR36, c[0x0][0x208] ;  /* 0x0000820000247ab9 */ /* 0x000fe20000000a00 */
[----:B------:R-:W-:-:S04]  /*0d50*/  ISETP.NE.U32.AND P0, PT, RZ, UR4, PT ;  /* 0x00000004ff007c0c */ /* 0x000fc8000bf05070 */
[----:B------:R-:W-:-:S13]  /*0d60*/  ISETP.NE.AND.EX P0, PT, RZ, UR5, PT, P0 ;  /* 0x00000005ff007c0c */ /* 0x000fda000bf05300 */
[----:B------:R-:W-:Y:S05]  /*0d70*/  @!P0 BRA `(.L_x_8) ;  /* 0x00000000001c8947 */ /* 0x000fea0003800000 */
[----:B------:R-:W0:Y:S02]  /*0d80*/  LDC.64 R4, c[0x0][0x598] ;  /* 0x00016600ff047b82 */ /* 0x000e240000000a00 */
[----:B0-----:R-:W2:Y:S02]  /*0d90*/  LDG.E.64 R4, desc[UR36][R4.64] ;  /* 0x0000002404047981 */ /* 0x001ea4000c1e1b00 */
[----:B--2---:R-:W-:-:S04]  /*0da0*/  ISETP.NE.U32.AND P0, PT, R4, RZ, PT ;  /* 0x000000ff0400720c */ /* 0x004fc80003f05070 */
[----:B------:R-:W-:-:S13]  /*0db0*/  ISETP.NE.AND.EX P0, PT, R5, RZ, PT, P0 ;  /* 0x000000ff0500720c */ /* 0x000fda0003f05300 */
[----:B------:R-:W-:Y:S05]  /*0dc0*/  @!P0 BRA `(.L_x_8) ;  /* 0x0000000000088947 */ /* 0x000fea0003800000 */
[----:B------:R0:W5:Y:S01]  /*0dd0*/  LD.E R120, desc[UR36][R4.64] ;  /* 0x0000002404787980 */ /* 0x000162000c101900 */
[----:B------:R-:W-:Y:S05]  /*0de0*/  BRA `(.L_x_9) ;  /* 0x0000000000247947 */ /* 0x000fea0003800000 */
.L_x_8:
[----:B------:R-:W-:Y:S02]  /*0df0*/  ULDC.64 UR4, c[0x0][0x588] ;  /* 0x0001620000047ab9 */ /* 0x000fe40000000a00 */
[----:B------:R-:W-:-:S04]  /*0e00*/  ISETP.NE.U32.AND P0, PT, RZ, UR4, PT ;  /* 0x00000004ff007c0c */ /* 0x000fc8000bf05070 */
[----:B------:R-:W-:-:S13]  /*0e10*/  ISETP.NE.AND.EX P0, PT, RZ, UR5, PT, P0 ;  /* 0x00000005ff007c0c */ /* 0x000fda000bf05300 */
[----:B------:R-:W-:Y:S05]  /*0e20*/  @!P0 BRA `(.L_x_10) ;  /* 0x00000000000c8947 */ /* 0x000fea0003800000 */
[----:B------:R-:W0:Y:S02]  /*0e30*/  LDC.64 R120, c[0x0][0x588] ;  /* 0x00016200ff787b82 */ /* 0x000e240000000a00 */
[----:B0-----:R1:W5:Y:S01]  /*0e40*/  LDG.E R120, desc[UR36][R120.64] ;  /* 0x0000002478787981 */ /* 0x001362000c1e1900 */
[----:B------:R-:W-:Y:S05]  /*0e50*/  BRA `(.L_x_9) ;  /* 0x0000000000087947 */ /* 0x000fea0003800000 */
.L_x_10:
[----:B------:R-:W-:Y:S02]  /*0e60*/  ULDC UR4, c[0x0][0x580] ;  /* 0x0001600000047ab9 */ /* 0x000fe40000000800 */
[----:B------:R-:W-:-:S07]  /*0e70*/  IMAD.U32 R120, RZ, RZ, UR4 ;  /* 0x00000004ff787e24 */ /* 0x000fce000f8e00ff */
.L_x_9:
[----:B------:R-:W-:Y:S02]  /*0e80*/  ULDC.64 UR4, c[0x0][0x5a0] ;  /* 0x0001680000047ab9 */ /* 0x000fe40000000a00 */
[----:B------:R-:W-:-:S04]  /*0e90*/  ISETP.NE.U32.AND P0, PT, RZ, UR4, PT ;  /* 0x00000004ff007c0c */ /* 0x000fc8000bf05070 */
[----:B------:R-:W-:-:S13]  /*0ea0*/  ISETP.NE.AND.EX P0, PT, RZ, UR5, PT, P0 ;  /* 0x00000005ff007c0c */ /* 0x000fda000bf05300 */
[----:B------:R-:W-:Y:S05]  /*0eb0*/  @!P0 BRA `(.L_x_11) ;  /* 0x00000000001c8947 */ /* 0x000fea0003800000 */
[----:B0-----:R-:W0:Y:S02]  /*0ec0*/  LDC.64 R4, c[0x0][0x5a0] ;  /* 0x00016800ff047b82 */ /* 0x001e240000000a00 */
[----:B0-----:R-:W2:Y:S02]  /*0ed0*/  LDG.E.64 R4, desc[UR36][R4.64] ;  /* 0x0000002404047981 */ /* 0x001ea4000c1e1b00 */
[----:B--2---:R-:W-:-:S04]  /*0ee0*/  ISETP.NE.U32.AND P0, PT, R4, RZ, PT ;  /* 0x000000ff0400720c */ /* 0x004fc80003f05070 */
[----:B------:R-:W-:-:S13]  /*0ef0*/  ISETP.NE.AND.EX P0, PT, R5, RZ, PT, P0 ;  /* 0x000000ff0500720c */ /* 0x000fda0003f05300 */
[----:B------:R-:W-:Y:S05]  /*0f00*/  @!P0 BRA `(.L_x_11) ;  /* 0x0000000000088947 */ /* 0x000fea0003800000 */
[----:B-1----:R0:W5:Y:S01]  /*0f10*/  LD.E R121, desc[UR36][R4.64] ;  /* 0x0000002404797980 */ /* 0x002162000c101900 */
[----:B------:R-:W-:Y:S05]  /*0f20*/  BRA `(.L_x_12) ;  /* 0x0000000000247947 */ /* 0x000fea0003800000 */
.L_x_11:
[----:B------:R-:W-:Y:S02]  /*0f30*/  ULDC.64 UR4, c[0x0][0x590] ;  /* 0x0001640000047ab9 */ /* 0x000fe40000000a00 */
[----:B------:R-:W-:-:S04]  /*0f40*/  ISETP.NE.U32.AND P0, PT, RZ, UR4, PT ;  /* 0x00000004ff007c0c */ /* 0x000fc8000bf05070 */
[----:B------:R-:W-:-:S13]  /*0f50*/  ISETP.NE.AND.EX P0, PT, RZ, UR5, PT, P0 ;  /* 0x00000005ff007c0c */ /* 0x000fda000bf05300 */
[----:B------:R-:W-:Y:S05]  /*0f60*/  @!P0 BRA `(.L_x_13) ;  /* 0x00000000000c8947 */ /* 0x000fea0003800000 */
[----:B0-----:R-:W1:Y:S02]  /*0f70*/  LDC.64 R4, c[0x0][0x590] ;  /* 0x00016400ff047b82 */ /* 0x001e640000000a00 */
[----:B-1----:R1:W5:Y:S01]  /*0f80*/  LDG.E R121, desc[UR36][R4.64] ;  /* 0x0000002404797981 */ /* 0x002362000c1e1900 */
[----:B------:R-:W-:Y:S05]  /*0f90*/  BRA `(.L_x_12) ;  /* 0x0000000000087947 */ /* 0x000fea0003800000 */
.L_x_13:
[----:B------:R-:W-:Y:S02]  /*0fa0*/  ULDC UR4, c[0x0][0x584] ;  /* 0x0001610000047ab9 */ /* 0x000fe40000000800 */
[----:B-1----:R-:W-:-:S07]  /*0fb0*/  IMAD.U32 R121, RZ, RZ, UR4 ;  /* 0x00000004ff797e24 */ /* 0x002fce000f8e00ff */
.L_x_12:
[----:B------:R-:W-:-:S13]  /*0fc0*/  LOP3.LUT P0, RZ, R0, 0xff, RZ, 0xc0, !PT ;  /* 0x000000ff00ff7812 */ /* 0x000fda000780c0ff */
[----:B------:R-:W-:Y:S05]  /*0fd0*/  @!P0 EXIT ;  /* 0x000000000000894d */ /* 0x000fea0003800000 */
[----:B------:R-:W-:Y:S01]  /*0fe0*/  ULDC UR4, c[0x0][0x28c] ;  /* 0x0000a30000047ab9 */ /* 0x000fe20000000800 */
[----:B------:R-:W-:Y:S01]  /*0ff0*/  LOP3.LUT R123, R19, 0x1, RZ, 0xfc, !PT ;  /* 0x00000001137b7812 */ /* 0x000fe200078efcff */
[----:B------:R-:W-:Y:S01]  /*1000*/  UIADD3 UR4, UR4, 0x1f, URZ ;  /* 0x0000001f04047890 */ /* 0x000fe2000fffe03f */
[----:B------:R-:W-:Y:S01]  /*1010*/  UMOV UR38, URZ ;  /* 0x0000003f00267c82 */ /* 0x000fe20008000000 */
[----:B------:R-:W-:Y:S02]  /*1020*/  UMOV UR39, URZ ;  /* 0x0000003f00277c82 */ /* 0x000fe40008000000 */
[----:B------:R-:W-:-:S04]  /*1030*/  USHF.R.S32.HI UR5, URZ, 0x1f, UR4 ;  /* 0x0000001f3f057899 */ /* 0x000fc80008011404 */
[----:B------:R-:W-:-:S04]  /*1040*/  ULEA.HI UR5, UR5, UR4, URZ, 0x5 ;  /* 0x0000000405057291 */ /* 0x000fc8000f8f283f */
[----:B------:R-:W-:-:S12]  /*1050*/  USHF.R.S32.HI UR40, URZ, 0x5, UR5 ;  /* 0x000000053f287899 */ /* 0x000fd80008011405 */
.L_x_223:
[----:B------:R-:W-:Y:S01]  /*1060*/  LOP3.LUT R0, R18, 0x80, RZ, 0xc0, !PT ;  /* 0x0000008012007812 */ /* 0x000fe200078ec0ff */
[----:B--2---:R-:W2:Y:S01]  /*1070*/  S2UR UR7, SR_CgaCtaId ;  /* 0x00000000000779c3 */ /* 0x004ea20000008800 */
[----:B------:R-:W-:Y:S02]  /*1080*/  UMOV UR6, 0x400 ;  /* 0x0000040000067882 */ /* 0x000fe40000000000 */
[----:B------:R-:W-:-:S06]  /*1090*/  SHF.R.U32.HI R0, RZ, 0x7, R0 ;  /* 0x00000007ff007819 */ /* 0x000fcc0000011600 */
[----:B---3--:R-:W3:Y:S01]  /*10a0*/  SHFL.IDX PT, R0, R0, RZ, 0x1f ;  /* 0x00001fff00007589 */ /* 0x008ee200000e0000 */
[----:B--2---:R-:W-:Y:S01]  /*10b0*/  ULEA UR42, UR7, UR6, 0x18 ;  /* 0x00000006072a7291 */ /* 0x004fe2000f8ec03f */
[----:B---3--:R-:W-:-:S13]  /*10c0*/  R2UR UR4, R0 ;  /* 0x00000000000472ca */ /* 0x008fda00000e0000 */
[----:B------:R-:W-:-:S04]  /*10d0*/  ULEA.HI UR5, UR4, UR4, URZ, 0x1 ;  /* 0x0000000404057291 */ /* 0x000fc8000f8f083f */
[----:B------:R-:W-:-:S04]  /*10e0*/  ULOP3.LUT UR5, UR5, 0xffffe, URZ, 0xc0, !UPT ;  /* 0x000ffffe05057892 */ /* 0x000fc8000f8ec03f */
[----:B------:R-:W-:-:S03]  /*10f0*/  UIADD3 UR5, UR4, -UR5, URZ ;  /* 0x8000000504057290 */ /* 0x000fc6000fffe03f */
[----:B------:R-:W-:Y:S01]  /*1100*/  ULDC UR4, c[0x0][0x28c] ;  /* 0x0000a30000047ab9 */ /* 0x000fe20000000800 */
[----:B------:R-:W-:Y:S01]  /*1110*/  ULEA UR5, UR5, UR42, 0xc ;  /* 0x0000002a05057291 */ /* 0x000fe2000f8e603f */
[----:B------:R-:W-:-:S03]  /*1120*/  ISETP.LT.AND P0, PT, RZ, UR4, PT ;  /* 0x00000004ff007c0c */ /* 0x000fc6000bf01270 */
[----:B------:R-:W-:-:S04]  /*1130*/  UIADD3 UR5, UR5, 0x180, URZ ;  /* 0x0000018005057890 */ /* 0x000fc8000fffe03f */
[----:B------:R-:W-:-:S04]  /*1140*/  USHF.R.U32.HI UR5, URZ, 0x4, UR5 ;  /* 0x000000043f057899 */ /* 0x000fc80008011605 */
[----:B------:R-:W-:Y:S02]  /*1150*/  ULOP3.LUT UR41, UR5, 0x3fff, URZ, 0xc0, !UPT ;  /* 0x00003fff05297892 */ /* 0x000fe4000f8ec03f */
[----:B----45:R-:W-:Y:S10]  /*1160*/  @P0 BRA `(.L_x_14) ;  /* 0x0000000000400947 */ /* 0x030ff40003800000 */
[----:B------:R-:W-:Y:S01]  /*1170*/  MOV R0, 0x0 ;  /* 0x0000000000007802 */ /* 0x000fe20000000f00 */
[----:B------:R-:W-:Y:S01]  /*1180*/  ULDC.64 UR4, c[0x4][0x68] ;  /* 0x01001a0000047ab9 */ /* 0x000fe20000000a00 */
[----:B------:R-:W-:Y:S01]  /*1190*/  ULDC.64 UR6, c[0x4][0x8] ;  /* 0x0100020000067ab9 */ /* 0x000fe20000000a00 */
[----:B01----:R-:W-:Y:S01]  /*11a0*/  IMAD.U32 R4, RZ, RZ, UR4 ;  /* 0x00000004ff047e24 */ /* 0x003fe2000f8e00ff */
[----:B------:R0:W1:Y:S01]  /*11b0*/  LDC.64 R14, c[0x4][R0] ;  /* 0x01000000000e7b82 */ /* 0x0000620000000a00 */
[----:B------:R-:W-:Y:S01]  /*11c0*/  IMAD.U32 R5, RZ, RZ, UR5 ;  /* 0x00000005ff057e24 */ /* 0x000fe2000f8e00ff */
[----:B------:R-:W-:Y:S01]  /*11d0*/  ULDC.64 UR4, c[0x4][0x70] ;  /* 0x01001c0000047ab9 */ /* 0x000fe20000000a00 */
[----:B------:R-:W-:Y:S01]  /*11e0*/  IMAD.U32 R10, RZ, RZ, UR6 ;  /* 0x00000006ff0a7e24 */ /* 0x000fe2000f8e00ff */
[----:B------:R-:W-:Y:S01]  /*11f0*/  MOV R13, RZ ;  /* 0x000000ff000d7202 */ /* 0x000fe20000000f00 */
[----:B------:R-:W-:Y:S02]  /*1200*/  IMAD.U32 R6, RZ, RZ, UR4 ;  /* 0x00000004ff067e24 */ /* 0x000fe4000f8e00ff */
[----:B------:R-:W-:-:S02]  /*1210*/  IMAD.U32 R7, RZ, RZ, UR5 ;  /* 0x00000005ff077e24 */ /* 0x000fc4000f8e00ff */
[----:B------:R-:W-:Y:S02]  /*1220*/  IMAD.U32 R11, RZ, RZ, UR7 ;  /* 0x00000007ff0b7e24 */ /* 0x000fe4000f8e00ff */
[----:B------:R-:W-:Y:S02]  /*1230*/  IMAD.MOV.U32 R8, RZ, RZ, 0x1e1 ;  /* 0x000001e1ff087424 */ /* 0x000fe400078e00ff */
[----:B0-----:R-:W-:-:S07]  /*1240*/  IMAD.MOV.U32 R12, RZ, RZ, 0x1 ;  /* 0x00000001ff0c7424 */ /* 0x001fce00078e00ff */
[----:B------:R-:W-:-:S07]  /*1250*/  LEPC R20, `(.L_x_14) ;  /* 0x000000001014794e */ /* 0x000fce0000000000 */
[----:B-1---5:R-:W-:Y:S05]  /*1260*/  CALL.ABS.NOINC R14 ;  /* 0x000000000e007343 */ /* 0x022fea0003c00000 */
.L_x_14:
[----:B------:R-:W-:-:S13]  /*1270*/  ISETP.NE.AND P0, PT, R123, 0x3, PT ;  /* 0x000000037b00780c */ /* 0x000fda0003f05270 */
[----:B------:R-:W-:Y:S05]  /*1280*/  @!P0 BRA `(.L_x_15) ;  /* 0x0000000000048947 */ /* 0x000fea0003800000 */
[----:B------:R-:W-:Y:S01]  /*1290*/  BPT.TRAP 0x1 ;  /* 0x000000040000795c */ /* 0x000fe20000300000 */
.L_x_15:
[----:B------:R-:W-:Y:S02]  /*12a0*/  IMAD.U32 R3, RZ, RZ, UR39 ;  /* 0x00000027ff037e24 */ /* 0x000fe4000f8e00ff */
[----:B------:R-:W-:-:S03]  /*12b0*/  IMAD.U32 R0, RZ, RZ, UR38 ;  /* 0x00000026ff007e24 */ /* 0x000fc6000f8e00ff */
[----:B------:R-:W-:Y:S02]  /*12c0*/  LEA R3, R3, UR42, 0x3 ;  /* 0x0000002a03037c11 */ /* 0x000fe4000f8e18ff */
[----:B------:R-:W-:-:S04]  /*12d0*/  SHF.L.U32 R0, R0, 0x1f, RZ ;  /* 0x0000001f00007819 */ /* 0x000fc800000006ff */
[----:B------:R2:W3:Y:S01]  /*12e0*/  SYNCS.PHASECHK.TRANS64.TRYWAIT P1, [R3+URZ], R0 ;  /* 0x00000000030075a7 */ /* 0x0004e2000802017f */
[----:B------:R-:W-:Y:S05]  /*12f0*/  @!P0 BRA `(.L_x_16) ;  /* 0x0000000000048947 */ /* 0x000fea0003800000 */
[----:B------:R-:W-:Y:S01]  /*1300*/  BPT.TRAP 0x1 ;  /* 0x000000040000795c */ /* 0x000fe20000300000 */
.L_x_16:
[----:B---3--:R-:W-:Y:S05]  /*1310*/  @P1 BRA `(.L_x_17) ;  /* 0x0000000000081947 */ /* 0x008fea0003800000 */
[----:B------:R-:W3:Y:S02]  /*1320*/  SYNCS.PHASECHK.TRANS64.TRYWAIT P1, [R3+URZ], R0 ;  /* 0x00000000030075a7 */ /* 0x000ee4000802017f */
[----:B---3--:R-:W-:Y:S05]  /*1330*/  @!P1 BRA `(.L_x_18) ;  /* 0x0000009400449947 */ /* 0x008fea0003800000 */
.L_x_17:
[----:B------:R-:W-:-:S04]  /*1340*/  UISETP.LT.AND UP0, UPT, UR40, 0x1, UPT ;  /* 0x000000012800788c */ /* 0x000fc8000bf01270 */
[----:B------:R-:W-:-:S04]  /*1350*/  USEL UR4, UR40, 0x1, UP0 ;  /* 0x0000000128047887 */ /* 0x000fc80008000000 */
[----:B------:R-:W-:-:S06]  /*1360*/  UIADD3 UR4, UR40, -UR4, URZ ;  /* 0x8000000428047290 */ /* 0x000fcc000fffe03f */
[----:B--23--:R-:W-:Y:S01]  /*1370*/  IMAD.U32 R0, RZ, RZ, UR4 ;  /* 0x00000004ff007e24 */ /* 0x00cfe2000f8e00ff */
[----:B------:R-:W-:Y:S05]  /*1380*/  WARPSYNC.ALL ;  /* 0x0000000000007948 */ /* 0x000fea0003800000 */
[----:B------:R-:W-:Y:S01]  /*1390*/  ISETP.GE.AND P1, PT, R0, 0x1, PT ;  /* 0x000000010000780c */ /* 0x000fe20003f26270 */
[----:B------:R-:W-:Y:S01]  /*13a0*/  UIADD3 UR4, UR42, 0x24180, URZ ;  /* 0x000241802a047890 */ /* 0x000fe2000fffe03f */
[----:B------:R-:W-:Y:S01]  /*13b0*/  WARPGROUP.ARRIVE ;  /* 0x00000000000079c5 */ /* 0x000fe20000000000 */
[----:B------:R-:W-:Y:S01]  /*13c0*/  UMOV UR9, 0x80000020 ;  /* 0x8000002000097882 */ /* 0x000fe20000000000 */
[----:B------:R-:W-:Y:S01]  /*13d0*/  UMOV UR11, 0x80000020 ;  /* 0x80000020000b7882 */ /* 0x000fe20000000000 */
[----:B------:R-:W-:-:S04]  /*13e0*/  USHF.R.U32.HI UR4, URZ, 0x4, UR4 ;  /* 0x000000043f047899 */ /* 0x000fc80008011604 */
[----:B------:R-:W-:Y:S02]  /*13f0*/  ULOP3.LUT UR5, UR4, 0x3fff, URZ, 0xc0, !UPT ;  /* 0x00003fff04057892 */ /* 0x000fe4000f8ec03f */
[----:B------:R-:W-:Y:S02]  /*1400*/  ULOP3.LUT UR4, UR41, 0x10000, URZ, 0xfc, !UPT ;  /* 0x0001000029047892 */ /* 0x000fe4000f8efc3f */
[----:B------:R-:W-:Y:S02]  /*1410*/  ULOP3.LUT UR5, UR5, 0x10000, URZ, 0xfc, !UPT ;  /* 0x0001000005057892 */ /* 0x000fe4000f8efc3f */
[----:B------:R-:W-:Y:S02]  /*1420*/  UIMAD UR6, UR39, 0x300, UR4 ;  /* 0x00000300270678a4 */ /* 0x000fe4000f8e0204 */
[----:B------:R-:W-:-:S05]  /*1430*/  UIMAD UR7, UR39, 0x180, UR5 ;  /* 0x00000180270778a4 */ /* 0x000fca000f8e0205 */
[----:B------:R-:W-:Y:S02]  /*1440*/  UMOV UR8, UR6 ;  /* 0x0000000600087c82 */ /* 0x000fe40008000000 */
[----:B------:R-:W-:Y:S02]  /*1450*/  UMOV UR10, UR7 ;  /* 0x00000007000a7c82 */ /* 0x000fe40008000000 */
[----:B------:R-:W-:Y:S01]  /*1460*/  HGMMA.64x96x16.F32.BF16 R72, gdesc[UR8], RZ, !UPT, gsb0 ;  /* 0x01600000084879f0 */ /* 0x000fe2000c0018ff */
[----:B------:R-:W-:Y:S01]  /*1470*/  UIADD3 UR8, UR6, 0x200, URZ ;  /* 0x0000020006087890 */ /* 0x000fe2000fffe03f */
[----:B------:R-:W-:Y:S01]  /*1480*/  UMOV UR9, 0x80000020 ;  /* 0x8000002000097882 */ /* 0x000fe20000000000 */
[----:B------:R-:W-:Y:S02]  /*1490*/  WARPGROUP.DEPBAR.LE gsb0, 0x0 ;  /* 0x00008000000079c5 */ /* 0x000fe40000010000 */
[----:B------:R-:W-:-:S06]  /*14a0*/  WARPGROUP.ARRIVE ;  /* 0x00000000000079c5 */ /* 0x000fcc0000000000 */
[----:B------:R-:W-:Y:S01]  /*14b0*/  HGMMA.64x96x16.F32.BF16 R24, gdesc[UR8], RZ, !UPT, gsb0 ;  /* 0x01600000081879f0 */ /* 0x000fe2000c0018ff */
[----:B------:R-:W-:Y:S02]  /*14c0*/  UIADD3 UR8, UR6, 0x2, URZ ;  /* 0x0000000206087890 */ /* 0x000fe4000fffe03f */
[----:B------:R-:W-:Y:S01]  /*14d0*/  UIADD3 UR10, UR7, 0x2, URZ ;  /* 0x00000002070a7890 */ /* 0x000fe2000fffe03f */
[----:B------:R-:W-:Y:S01]  /*14e0*/  UMOV UR9, 0x80000020 ;  /* 0x8000002000097882 */ /* 0x000fe20000000000 */
[----:B------:R-:W-:Y:S01]  /*14f0*/  UMOV UR11, 0x80000020 ;  /* 0x80000020000b7882 */ /* 0x000fe20000000000 */
[----:B------:R-:W-:Y:S02]  /*1500*/  WARPGROUP.DEPBAR.LE gsb0, 0x0 ;  /* 0x00008000000079c5 */ /* 0x000fe40000010000 */
[----:B------:R-:W-:-:S06]  /*1510*/  WARPGROUP.ARRIVE ;  /* 0x00000000000079c5 */ /* 0x000fcc0000000000 */
[----:B------:R-:W-:Y:S01]  /*1520*/  HGMMA.64x96x16.F32.BF16 R72, gdesc[UR8], R72, gsb0 ;  /* 0x01600000084879f0 */ /* 0x000fe20008001848 */
[----:B------:R-:W-:Y:S01]  /*1530*/  UIADD3 UR8, UR6, 0x202, URZ ;  /* 0x0000020206087890 */ /* 0x000fe2000fffe03f */
[----:B------:R-:W-:Y:S01]  /*1540*/  UMOV UR9, 0x80000020 ;  /* 0x8000002000097882 */ /* 0x000fe20000000000 */
[----:B------:R-:W-:Y:S02]  /*1550*/  WARPGROUP.DEPBAR.LE gsb0, 0x0 ;  /* 0x00008000000079c5 */ /* 0x000fe40000010000 */
[----:B------:R-:W-:-:S06]  /*1560*/  WARPGROUP.ARRIVE ;  /* 0x00000000000079c5 */ /* 0x000fcc0000000000 */
[----:B------:R-:W-:Y:S03]  /*1570*/  HGMMA.64x96x16.F32.BF16 R24, gdesc[UR8], R24, gsb0 ;  /* 0x01600000081879f0 */ /* 0x000fe60008001818 */
[----:B------:R-:W-:Y:S02]  /*1580*/  WARPGROUP.DEPBAR.LE gsb0, 0x0 ;  /* 0x00008000000079c5 */ /* 0x000fe40000010000 */
[----:B------:R-:W-:Y:S05]  /*1590*/  @!P1 BRA `(.L_x_19) ;  /* 0x0000000400089947 */ /* 0x000fea0003800000 */
[----:B------:R-:W-:-:S04]  /*15a0*/  UIADD3 UR6, UR39, 0x1, URZ ;  /* 0x0000000127067890 */ /* 0x000fc8000fffe03f */
[----:B------:R-:W-:-:S04]  /*15b0*/  UISETP.NE.AND UP0, UPT, UR6, 0xc, UPT ;  /* 0x0000000c0600788c */ /* 0x000fc8000bf05270 */
[----:B------:R-:W-:Y:S02]  /*15c0*/  USEL UR7, URZ, 0x1, UP0 ;  /* 0x000000013f077887 */ /* 0x000fe40008000000 */
[----:B------:R-:W-:Y:S02]  /*15d0*/  USEL UR6, UR6, URZ, UP0 ;  /* 0x0000003f06067287 */ /* 0x000fe40008000000 */
[----:B------:R-:W-:-:S06]  /*15e0*/  ULOP3.LUT UR7, UR38, UR7, URZ, 0x3c, !UPT ;  /* 0x0000000726077292 */ /* 0x000fcc000f8e3c3f */
[----:B01----:R-:W-:Y:S01]  /*15f0*/  IMAD.U32 R5, RZ, RZ, UR7 ;  /* 0x00000007ff057e24 */ /* 0x003fe2000f8e00ff */
[----:B------:R-:W-:-:S06]  /*1600*/  UMOV UR7, UR39 ;  /* 0x0000002700077c82 */ /* 0x000fcc0008000000 */
.L_x_26:
[----:B01----:R-:W-:Y:S05]  /*1610*/  @!P0 BRA `(.L_x_20) ;  /* 0x0000000000048947 */ /* 0x003fea0003800000 */
[----:B------:R-:W-:Y:S01]  /*1620*/  BPT.TRAP 0x1 ;  /* 0x000000040000795c */ /* 0x000fe20000300000 */
.L_x_20:
[----:B------:R-:W0:Y:S01]  /*1630*/  S2UR UR9, SR_CgaCtaId ;  /* 0x00000000000979c3 */ /* 0x000e220000008800 */
[----:B------:R-:W-:Y:S01]  /*1640*/  UMOV UR8, 0x400 ;  /* 0x0000040000087882 */ /* 0x000fe20000000000 */
[----:B------:R-:W-:Y:S01]  /*1650*/  SHF.L.U32 R3, R5, 0x1f, RZ ;  /* 0x0000001f05037819 */ /* 0x000fe200000006ff */
[----:B0-----:R-:W-:-:S04]  /*1660*/  ULEA UR14, UR9, UR8, 0x18 ;  /* 0x00000008090e7291 */ /* 0x001fc8000f8ec03f */
[----:B------:R-:W-:-:S09]  /*1670*/  ULEA UR8, UR6, UR14, 0x3 ;  /* 0x0000000e06087291 */ /* 0x000fd2000f8e183f */
[----:B------:R0:W1:Y:S01]  /*1680*/  SYNCS.PHASECHK.TRANS64.TRYWAIT P1, [UR8], R3 ;  /* 0x00000003ff0075a7 */ /* 0x0000620008020148 */
[----:B------:R-:W-:Y:S05]  /*1690*/  @!P0 BRA `(.L_x_21) ;  /* 0x0000000000048947 */ /* 0x000fea0003800000 */
[----:B------:R-:W-:Y:S01]  /*16a0*/  BPT.TRAP 0x1 ;  /* 0x000000040000795c */ /* 0x000fe20000300000 */
.L_x_21:
[----:B-1----:R-:W-:Y:S05]  /*16b0*/  @P1 BRA `(.L_x_22) ;  /* 0x0000000000081947 */ /* 0x002fea0003800000 */
[----:B------:R-:W1:Y:S02]  /*16c0*/  SYNCS.PHASECHK.TRANS64.TRYWAIT P1, [UR8], R3 ;  /* 0x00000003ff0075a7 */ /* 0x000e640008020148 */
[----:B-1----:R-:W-:Y:S05]  /*16d0*/  @!P1 BRA `(.L_x_23) ;  /* 0x0000009000709947 */ /* 0x002fea0003800000 */
.L_x_22:
[----:B------:R-:W-:Y:S01]  /*16e0*/  UIMAD UR12, UR6, 0x300, UR4 ;  /* 0x00000300060c78a4 */ /* 0x000fe2000f8e0204 */
[----:B------:R-:W-:Y:S01]  /*16f0*/  WARPGROUP.ARRIVE ;  /* 0x00000000000079c5 */ /* 0x000fe20000000000 */
[----:B------:R-:W-:Y:S01]  /*1700*/  UIMAD UR13, UR6, 0x180, UR5 ;  /* 0x00000180060d78a4 */ /* 0x000fe2000f8e0205 */
[----:B------:R-:W-:Y:S01]  /*1710*/  UMOV UR9, 0x80000020 ;  /* 0x8000002000097882 */ /* 0x000fe20000000000 */
[----:B------:R-:W-:-:S03]  /*1720*/  UMOV UR11, 0x80000020 ;  /* 0x80000020000b7882 */ /* 0x000fc60000000000 */
[----:B------:R-:W-:Y:S02]  /*1730*/  UMOV UR8, UR12 ;  /* 0x0000000c00087c82 */ /* 0x000fe40008000000 */
[----:B------:R-:W-:Y:S02]  /*1740*/  UMOV UR10, UR13 ;  /* 0x0000000d000a7c82 */ /* 0x000fe40008000000 */
[----:B------:R-:W-:Y:S01]  /*1750*/  HGMMA.64x96x16.F32.BF16 R72, gdesc[UR8], R72, gsb0 ;  /* 0x01600000084879f0 */ /* 0x000fe20008001848 */
[----:B------:R-:W-:Y:S01]  /*1760*/  UIADD3 UR8, UR12, 0x200, URZ ;  /* 0x000002000c087890 */ /* 0x000fe2000fffe03f */
[----:B------:R-:W-:Y:S01]  /*1770*/  UMOV UR9, 0x80000020 ;  /* 0x8000002000097882 */ /* 0x000fe20000000000 */
[----:B------:R-:W-:Y:S02]  /*1780*/  WARPGROUP.DEPBAR.LE gsb0, 0x0 ;  /* 0x00008000000079c5 */ /* 0x000fe40000010000 */
[----:B------:R-:W-:-:S06]  /*1790*/  WARPGROUP.ARRIVE ;  /* 0x00000000000079c5 */ /* 0x000fcc0000000000 */
[----:B------:R-:W-:Y:S01]  /*17a0*/  HGMMA.64x96x16.F32.BF16 R24, gdesc[UR8], R24, gsb0 ;  /* 0x01600000081879f0 */ /* 0x000fe20008001818 */
        /* <DEDUP_REMOVED lines=14> */
[----:B------:R-:W-:Y:S01]  /*1890*/  BPT.TRAP 0x1 ;  /* 0x000000040000795c */ /* 0x000fe20000300000 */
.L_x_24:
[----:B------:R-:W-:Y:S01]  /*18a0*/  ULEA UR8, UR7, UR14, 0x3 ;  /* 0x0000000e07087291 */ /* 0x000fe2000f8e183f */
[----:B------:R-:W-:-:S03]  /*18b0*/  ISETP.GT.U32.AND P1, PT, R19, 0x1, PT ;  /* 0x000000011300780c */ /* 0x000fc60003f24070 */
[----:B------:R-:W-:-:S04]  /*18c0*/  UIADD3 UR8, UR8, 0x60, URZ ;  /* 0x0000006008087890 */ /* 0x000fc8000fffe03f */
[----:B------:R-:W-:-:S09]  /*18d0*/  UPRMT UR8, URZ, 0x654, UR8 ;  /* 0x000006543f087896 */ /* 0x000fd20008000008 */
[----:B------:R-:W-:Y:S01]  /*18e0*/  SYNCS.ARRIVE.TRANS64.RED.A1T0 RZ, [UR8], RZ ;  /* 0x000000ffffff79a7 */ /* 0x000fe20008100408 */
[----:B------:R-:W-:Y:S05]  /*18f0*/  @P1 BRA `(.L_x_25) ;  /* 0x0000000000041947 */ /* 0x000fea0003800000 */
[----:B------:R-:W-:Y:S01]  /*1900*/  BPT.TRAP 0x1 ;  /* 0x000000040000795c */ /* 0x000fe20000300000 */
.L_x_25:
[----:B------:R-:W-:Y:S01]  /*1910*/  UIADD3 UR6, UR6, 0x1, URZ ;  /* 0x0000000106067890 */ /* 0x000fe2000fffe03f */
[C---:B------:R-:W-:Y:S01]  /*1920*/  ISETP.GT.AND P1, PT, R0.reuse, 0x1, PT ;  /* 0x000000010000780c */ /* 0x040fe20003f24270 */
[----:B------:R-:W-:Y:S01]  /*1930*/  UIADD3 UR7, UR7, 0x1, URZ ;  /* 0x0000000107077890 */ /* 0x000fe2000fffe03f */
[----:B------:R-:W-:Y:S01]  /*1940*/  VIADD R0, R0, 0xffffffff ;  /* 0xffffffff00007836 */ /* 0x000fe20000000000 */
[----:B------:R-:W-:Y:S02]  /*1950*/  UISETP.NE.AND UP0, UPT, UR6, 0xc, UPT ;  /* 0x0000000c0600788c */ /* 0x000fe4000bf05270 */
[----:B------:R-:W-:Y:S02]  /*1960*/  UISETP.NE.AND UP1, UPT, UR7, 0xc, UPT ;  /* 0x0000000c0700788c */ /* 0x000fe4000bf25270 */
[----:B------:R-:W-:Y:S02]  /*1970*/  USEL UR8, URZ, 0x1, UP0 ;  /* 0x000000013f087887 */ /* 0x000fe40008000000 */
[----:B------:R-:W-:-:S02]  /*1980*/  USEL UR6, UR6, URZ, UP0 ;  /* 0x0000003f06067287 */ /* 0x000fc40008000000 */
[----:B------:R-:W-:Y:S02]  /*1990*/  USEL UR7, UR7, URZ, UP1 ;  /* 0x0000003f07077287 */ /* 0x000fe40008800000 */
[----:B------:R-:W-:Y:S01]  /*19a0*/  LOP3.LUT R5, R5, UR8, RZ, 0x3c, !PT ;  /* 0x0000000805057c12 */ /* 0x000fe2000f8e3cff */
[----:B------:R-:W-:Y:S09]  /*19b0*/  @P1 BRA `(.L_x_26) ;  /* 0xfffffffc00141947 */ /* 0x000ff2000383ffff */
.L_x_19:
[----:B------:R-:W2:Y:S02]  /*19c0*/  LDC R0, c[0x0][0x28c] ;  /* 0x0000a300ff007b82 */ /* 0x000ea40000000800 */
[----:B--2---:R-:W-:-:S13]  /*19d0*/  ISETP.GE.AND P1, PT, R0, 0x1, PT ;  /* 0x000000010000780c */ /* 0x004fda0003f26270 */
[----:B------:R-:W-:Y:S05]  /*19e0*/  @!P1 BRA `(.L_x_27) ;  /* 0x0000000000489947 */ /* 0x000fea0003800000 */
[----:B------:R-:W-:Y:S05]  /*19f0*/  @!P0 BRA `(.L_x_28) ;  /* 0x0000000000048947 */ /* 0x000fea0003800000 */
[----:B------:R-:W-:Y:S01]  /*1a00*/  BPT.TRAP 0x1 ;  /* 0x000000040000795c */ /* 0x000fe20000300000 */
.L_x_28:
[----:B------:R-:W2:Y:S01]  /*1a10*/  S2UR UR7, SR_CgaCtaId ;  /* 0x00000000000779c3 */ /* 0x000ea20000008800 */
[----:B------:R-:W-:Y:S01]  /*1a20*/  UISETP.LT.AND UP0, UPT, UR40, 0x1, UPT ;  /* 0x000000012800788c */ /* 0x000fe2000bf01270 */
[----:B------:R-:W-:-:S03]  /*1a30*/  ISETP.GT.U32.AND P0, PT, R19, 0x1, PT ;  /* 0x000000011300780c */ /* 0x000fc60003f04070 */
[----:B------:R-:W-:-:S04]  /*1a40*/  USEL UR6, UR40, 0x1, UP0 ;  /* 0x0000000128067887 */ /* 0x000fc80008000000 */
[----:B------:R-:W-:-:S04]  /*1a50*/  UIADD3 UR6, UR39, UR40, -UR6 ;  /* 0x0000002827067290 */ /* 0x000fc8000fffe806 */
[----:B------:R-:W-:-:S04]  /*1a60*/  UIMAD.WIDE.U32 UR4, UR6, -0x55555555, URZ ;  /* 0xaaaaaaab060478a5 */ /* 0x000fc8000f8e003f */
[----:B------:R-:W-:-:S03]  /*1a70*/  USHF.R.U32.HI UR4, URZ, 0x3, UR5 ;  /* 0x000000033f047899 */ /* 0x000fc60008011605 */
[----:B------:R-:W-:Y:S01]  /*1a80*/  UMOV UR5, 0x400 ;  /* 0x0000040000057882 */ /* 0x000fe20000000000 */
[----:B------:R-:W-:Y:S02]  /*1a90*/  UIMAD UR6, UR4, -0xc, UR6 ;  /* 0xfffffff4040678a4 */ /* 0x000fe4000f8e0206 */
[----:B--2---:R-:W-:-:S04]  /*1aa0*/  ULEA UR5, UR7, UR5, 0x18 ;  /* 0x0000000507057291 */ /* 0x004fc8000f8ec03f */
[----:B------:R-:W-:-:S04]  /*1ab0*/  ULEA UR6, UR6, UR5, 0x3 ;  /* 0x0000000506067291 */ /* 0x000fc8000f8e183f */
[----:B------:R-:W-:-:S04]  /*1ac0*/  UIADD3 UR6, UR6, 0x60, URZ ;  /* 0x0000006006067890 */ /* 0x000fc8000fffe03f */
[----:B------:R-:W-:-:S09]  /*1ad0*/  UPRMT UR6, URZ, 0x654, UR6 ;  /* 0x000006543f067896 */ /* 0x000fd20008000006 */
[----:B------:R-:W-:Y:S01]  /*1ae0*/  SYNCS.ARRIVE.TRANS64.RED.A1T0 RZ, [UR6], RZ ;  /* 0x000000ffffff79a7 */ /* 0x000fe20008100406 */
[----:B------:R-:W-:Y:S05]  /*1af0*/  @P0 BRA `(.L_x_27) ;  /* 0x0000000000040947 */ /* 0x000fea0003800000 */
[----:B------:R-:W-:Y:S01]  /*1b00*/  BPT.TRAP 0x1 ;  /* 0x000000040000795c */ /* 0x000fe20000300000 */
.L_x_27:
[----:B------:R-:W2:Y:S01]  /*1b10*/  LDC R7, c[0x0][0x288] ;  /* 0x0000a200ff077b82 */ /* 0x000ea20000000800 */
[----:B------:R-:W-:Y:S01]  /*1b20*/  LOP3.LUT R0, R22, 0x1, RZ, 0xc0, !PT ;  /* 0x0000000116007812 */ /* 0x000fe200078ec0ff */
[----:B------:R-:W-:Y:S01]  /*1b30*/  UIADD3 UR39, UR40, UR39, URZ ;  /* 0x0000002728277290 */ /* 0x000fe2000fffe03f */
[----:B01----:R-:W-:Y:S01]  /*1b40*/  SHF.R.U32.HI R3, RZ, 0x2, R18 ;  /* 0x00000002ff037819 */ /* 0x003fe20000011612 */
[----:B------:R-:W-:Y:S01]  /*1b50*/  ULDC UR7, c[0x0][0x284] ;  /* 0x0000a10000077ab9 */ /* 0x000fe20000000800 */
[----:B------:R-:W-:Y:S01]  /*1b60*/  LOP3.LUT R4, R18, 0x60, RZ, 0xc0, !PT ;  /* 0x0000006012047812 */ /* 0x000fe200078ec0ff */
[----:B------:R-:W-:Y:S01]  /*1b70*/  IMAD.SHL.U32 R6, R0, 0x40, RZ ;  /* 0x0000004000067824 */ /* 0x000fe200078e00ff */
[----:B------:R-:W-:Y:S01]  /*1b80*/  LOP3.LUT R3, R3, 0x7, RZ, 0xc0, !PT ;  /* 0x0000000703037812 */ /* 0x000fe200078ec0ff */
[----:B------:R-:W-:Y:S01]  /*1b90*/  UISETP.GT.U32.AND UP0, UPT, UR39, 0xb, UPT ;  /* 0x0000000b2700788c */ /* 0x000fe2000bf04070 */
[----:B------:R-:W-:Y:S01]  /*1ba0*/  SHF.R.U32.HI R5, RZ, 0x1, R4 ;  /* 0x00000001ff057819 */ /* 0x000fe20000011604 */
[----:B------:R-:W-:Y:S01]  /*1bb0*/  UISETP.GE.U32.AND UP1, UPT, UR40, 0xc, UPT ;  /* 0x0000000c2800788c */ /* 0x000fe2000bf26070 */
[--C-:B------:R-:W-:Y:S01]  /*1bc0*/  LOP3.LUT R4, R6, 0x40, R3.reuse, 0xe2, !PT ;  /* 0x0000004006047812 */ /* 0x100fe200078ee203 */
[----:B------:R-:W-:Y:S01]  /*1bd0*/  IMAD.SHL.U32 R6, R18, 0x2, RZ ;  /* 0x0000000212067824 */ /* 0x000fe200078e00ff */
[-C--:B------:R-:W-:Y:S01]  /*1be0*/  IADD3 R3, RZ, -R5.reuse, -R3 ;  /* 0x80000005ff037210 */ /* 0x080fe20007ffe803 */
[----:B------:R-:W-:Y:S01]  /*1bf0*/  UISETP.LT.U32.AND UP0, UPT, UR40, 0xc, UP0 ;  /* 0x0000000c2800788c */ /* 0x000fe20008701070 */
[----:B------:R-:W-:Y:S01]  /*1c00*/  LOP3.LUT R4, R4, R5, RZ, 0xfc, !PT ;  /* 0x0000000504047212 */ /* 0x000fe200078efcff */
[----:B------:R-:W-:Y:S01]  /*1c10*/  ULDC.64 UR8, c[0x0][0x5d0] ;  /* 0x0001740000087ab9 */ /* 0x000fe20000000a00 */
[----:B------:R-:W-:Y:S01]  /*1c20*/  SHF.R.S32.HI R15, RZ, 0x1f, R23 ;  /* 0x0000001fff0f7819 */ /* 0x000fe20000011417 */
[----:B------:R-:W-:Y:S01]  /*1c30*/  IMAD R5, R0, -0x40, R3 ;  /* 0xffffffc000057824 */ /* 0x000fe200078e0203 */
[----:B------:R-:W-:Y:S01]  /*1c40*/  LOP3.LUT R0, R18, 0x3, RZ, 0xc0, !PT ;  /* 0x0000000312007812 */ /* 0x000fe200078ec0ff */
[----:B------:R-:W-:Y:S01]  /*1c50*/  IMAD R3, R122, 0x60, RZ ;  /* 0x000000607a037824 */ /* 0x000fe200078e02ff */
[----:B------:R-:W-:Y:S01]  /*1c60*/  UIMAD.WIDE.U32 UR4, UR39, -0x55555555, URZ ;  /* 0xaaaaaaab270478a5 */ /* 0x000fe2000f8e003f */
[----:B------:R-:W-:Y:S01]  /*1c70*/  IMAD R8, R15, UR8, RZ ;  /* 0x000000080f087c24 */ /* 0x000fe2000f8e02ff */
[----:B------:R-:W-:Y:S01]  /*1c80*/  USEL UR6, URZ, 0x1, !UP0 ;  /* 0x000000013f067887 */ /* 0x000fe2000c000000 */
[----:B--2---:R-:W-:Y:S01]  /*1c90*/  IMAD R10, R0, -0x2, R7 ;  /* 0xfffffffe000a7824 */ /* 0x004fe200078e0207 */
[C---:B------:R-:W-:Y:S01]  /*1ca0*/  ISETP.GE.AND P0, PT, R3.reuse, R7, PT ;  /* 0x000000070300720c */ /* 0x040fe20003f06270 */
[----:B------:R-:W-:Y:S01]  /*1cb0*/  IMAD R0, R124, 0xc0, RZ ;  /* 0x000000c07c007824 */ /* 0x000fe200078e02ff */
[----:B------:R-:W-:Y:S01]  /*1cc0*/  LOP3.LUT R6, R3, 0x6, R6, 0xf8, !PT ;  /* 0x0000000603067812 */ /* 0x000fe200078ef806 */
[----:B------:R-:W-:Y:S01]  /*1cd0*/  USHF.R.U32.HI UR4, URZ, 0x3, UR5 ;  /* 0x000000033f047899 */ /* 0x000fe20008011605 */
[----:B------:R-:W-:Y:S01]  /*1ce0*/  IMAD R11, R23, UR9, R8 ;  /* 0x00000009170b7c24 */ /* 0x000fe2000f8e0208 */
[----:B------:R-:W-:Y:S01]  /*1cf0*/  ULOP3.LUT UR38, UR38, UR6, URZ, 0x3c, !UPT ;  /* 0x0000000626267292 */ /* 0x000fe2000f8e3c3f */
[C---:B------:R-:W-:Y:S01]  /*1d00*/  ISETP.GE.OR P0, PT, R0.reuse, UR7, P0 ;  /* 0x0000000700007c0c */ /* 0x040fe20008706670 */
[----:B------:R-:W-:Y:S01]  /*1d10*/  UIMAD UR39, UR4, -0xc, UR39 ;  /* 0xfffffff4042778a4 */ /* 0x000fe2000f8e0227 */
[----:B------:R-:W-:Y:S01]  /*1d20*/  SHF.R.S32.HI R7, RZ, 0x1f, R6 ;  /* 0x0000001fff077819 */ /* 0x000fe20000011406 */
[----:B------:R-:W-:Y:S01]  /*1d30*/  @UP1 ULOP3.LUT UR38, UR38, 0x1, UR4, 0x78, !UPT ;  /* 0x0000000126261892 */ /* 0x000fe2000f8e7804 */
[----:B------:R-:W-:Y:S01]  /*1d40*/  IADD3 R122, -R0, UR7, R5 ;  /* 0x00000007007a7c10 */ /* 0x000fe2000fffe105 */
[----:B------:R-:W-:-:S02]  /*1d50*/  IMAD.MOV.U32 R5, RZ, RZ, RZ ;  /* 0x000000ffff057224 */ /* 0x000fc400078e00ff */
[----:B------:R-:W-:-:S04]  /*1d60*/  IMAD.WIDE.U32 R8, R23, UR8, R6 ;  /* 0x0000000817087c25 */ /* 0x000fc8000f8e0006 */
[----:B------:R-:W-:Y:S02]  /*1d70*/  IMAD.IADD R0, R10, 0x1, -R3 ;  /* 0x000000010a007824 */ /* 0x000fe400078e0a03 */
[----:B------:R-:W-:Y:S02]  /*1d80*/  IMAD.IADD R9, R9, 0x1, R11 ;  /* 0x0000000109097824 */ /* 0x000fe400078e020b */
[----:B------:R-:W-:-:S04]  /*1d90*/  IMAD.WIDE R124, R124, 0xc0, R4 ;  /* 0x000000c07c7c7825 */ /* 0x000fc800078e0204 */
[----:B------:R-:W-:Y:S01]  /*1da0*/  IMAD.MOV.U32 R3, RZ, RZ, -0x1 ;  /* 0xffffffffff037424 */ /* 0x000fe200078e00ff */
[----:B------:R-:W-:Y:S06]  /*1db0*/  @P0 BRA `(.L_x_29) ;  /* 0x00000068004c0947 */ /* 0x000fec0003800000 */
[----:B------:R-:W0:Y:S01]  /*1dc0*/  LDC.64 R4, c[0x0][0x5c8] ;  /* 0x00017200ff047b82 */ /* 0x000e220000000a00 */
[----:B-----5:R-:W-:Y:S01]  /*1dd0*/  FSETP.NEU.AND P2, PT, R121, RZ, PT ;  /* 0x000000ff7900720b */ /* 0x020fe20003f4d000 */
[----:B------:R-:W-:Y:S01]  /*1de0*/  BSSY B0, `(.L_x_29) ;  /* 0x0000690000007945 */ /* 0x000fe20003800000 */
[----:B------:R-:W-:-:S04]  /*1df0*/  ISETP.GT.AND P0, PT, R122, RZ, PT ;  /* 0x000000ff7a00720c */ /* 0x000fc80003f04270 */
[----:B------:R-:W-:Y:S01]  /*1e00*/  ISETP.GT.AND P1, PT, R0, RZ, P0 ;  /* 0x000000ff0000720c */ /* 0x000fe20000724270 */
[-C--:B0-----:R-:W-:Y:S02]  /*1e10*/  IMAD R10, R125, R4.reuse, RZ ;  /* 0x000000047d0a7224 */ /* 0x081fe400078e02ff */
[----:B------:R-:W-:-:S04]  /*1e20*/  IMAD.WIDE.U32 R130, R124, R4, R8 ;  /* 0x000000047c827225 */ /* 0x000fc800078e0008 */
[----:B------:R-:W-:-:S04]  /*1e30*/  IMAD R9, R124, R5, R10 ;  /* 0x000000057c097224 */ /* 0x000fc800078e020a */
[----:B------:R-:W-:Y:S01]  /*1e40*/  IMAD.IADD R137, R131, 0x1, R9 ;  /* 0x0000000183897824 */ /* 0x000fe200078e0209 */
[----:B------:R-:W-:Y:S06]  /*1e50*/  @!P2 BRA `(.L_x_30) ;  /* 0x0000004c003ca947 */ /* 0x000fec0003800000 */
[----:B------:R-:W0:Y:S01]  /*1e60*/  LDC.64 R10, c[0x0][0x5b8] ;  /* 0x00016e00ff0a7b82 */ /* 0x000e220000000a00 */
[----:B------:R-:W-:-:S07]  /*1e70*/  ULDC.64 UR4, c[0x0][0x5c0] ;  /* 0x0001700000047ab9 */ /* 0x000fce0000000a00 */
[----:B------:R-:W1:Y:S08]  /*1e80*/  LDC.64 R12, c[0x0][0x5b0] ;  /* 0x00016c00ff0c7b82 */ /* 0x000e700000000a00 */
[----:B------:R-:W2:Y:S01]  /*1e90*/  LDC.64 R8, c[0x0][0x5a8] ;  /* 0x00016a00ff087b82 */ /* 0x000ea20000000a00 */
[----:B0-----:R-:W-:-:S04]  /*1ea0*/  IMAD R14, R15, R10, RZ ;  /* 0x0000000a0f0e7224 */ /* 0x001fc800078e02ff */
[C---:B------:R-:W-:Y:S02]  /*1eb0*/  IMAD R11, R23.reuse, R11, R14 ;  /* 0x0000000b170b7224 */ /* 0x040fe400078e020e */
[----:B------:R-:W-:-:S04]  /*1ec0*/  IMAD.WIDE.U32 R14, R23, R10, R6 ;  /* 0x0000000a170e7225 */ /* 0x000fc800078e0006 */
[----:B-1----:R-:W-:Y:S01]  /*1ed0*/  IMAD R20, R125, R12, RZ ;  /* 0x0000000c7d147224 */ /* 0x002fe200078e02ff */
[----:B------:R-:W-:-:S03]  /*1ee0*/  IADD3 R21, R15, R11, RZ ;  /* 0x0000000b0f157210 */ /* 0x000fc60007ffe0ff */
[----:B------:R-:W-:Y:S02]  /*1ef0*/  IMAD R135, R124, R13, R20 ;  /* 0x0000000d7c877224 */ /* 0x000fe400078e0214 */
[----:B------:R-:W-:-:S04]  /*1f00*/  IMAD.MOV.U32 R20, RZ, RZ, R14 ;  /* 0x000000ffff147224 */ /* 0x000fc800078e000e */
[----:B------:R-:W-:-:S04]  /*1f10*/  IMAD.WIDE.U32 R126, R124, R12, R20 ;  /* 0x0000000c7c7e7225 */ /* 0x000fc800078e0014 */
[----:B------:R-:W-:Y:S01]  /*1f20*/  IMAD.IADD R127, R127, 0x1, R135 ;  /* 0x000000017f7f7824 */ /* 0x000fe200078e0287 */
[----:B--2---:R-:W-:-:S04]  /*1f30*/  LEA R128, P2, R126, R8, 0x1 ;  /* 0x000000087e807211 */ /* 0x004fc800078408ff */
[----:B------:R-:W-:-:S05]  /*1f40*/  LEA.HI.X R129, R126, R9, R127, 0x1, P2 ;  /* 0x000000097e817211 */ /* 0x000fca00010f0c7f */
[----:B------:R0:W2:Y:S01]  /*1f50*/  @P1 LDG.E.LTC128B.U16 R131, desc[UR36][R128.64] ;  /* 0x0000002480831981 */ /* 0x0000a2000c1e1520 */
[----:B------:R-:W-:Y:S01]  /*1f60*/  IMAD.WIDE.U32 R126, R124, R12, R6 ;  /* 0x0000000c7c7e7225 */ /* 0x000fe200078e0006 */
[----:B------:R-:W-:Y:S03]  /*1f70*/  BSSY B1, `(.L_x_31) ;  /* 0x0000014000017945 */ /* 0x000fe60003800000 */
[----:B------:R-:W-:Y:S02]  /*1f80*/  IMAD.IADD R127, R135, 0x1, R127 ;  /* 0x00000001877f7824 */ /* 0x000fe400078e027f */
[----:B------:R-:W-:-:S03]  /*1f90*/  IMAD.WIDE.U32 R126, R23, R10, R126 ;  /* 0x0000000a177e7225 */ /* 0x000fc600078e007e */
[----:B0-----:R-:W-:Y:S01]  /*1fa0*/  LEA R128, P3, R126, R8, 0x1 ;  /* 0x000000087e807211 */ /* 0x001fe200078608ff */
[----:B--2---:R-:W-:-:S04]  /*1fb0*/  IMAD.U32 R132, R131, 0x10000, RZ ;  /* 0x0001000083847824 */ /* 0x004fc800078e00ff */
[----:B------:R-:W-:Y:S01]  /*1fc0*/  FMUL R133, R132, R121 ;  /* 0x0000007984857220 */ /* 0x000fe20000400000 */
[----:B------:R-:W-:-:S03]  /*1fd0*/  LEA R132, P2, R130, UR4, 0x1 ;  /* 0x0000000482847c11 */ /* 0x000fc6000f8408ff */
[----:B------:R-:W-:Y:S01]  /*1fe0*/  FFMA R133, R72, R120, R133 ;  /* 0x0000007848857223 */ /* 0x000fe20000000085 */
[----:B------:R-:W-:-:S04]  /*1ff0*/  IMAD.IADD R72, R11, 0x1, R127 ;  /* 0x000000010b487824 */ /* 0x000fc800078e027f */
[----:B------:R-:W-:Y:S02]  /*2000*/  F2FP.BF16.F32.PACK_AB R129, RZ, R133 ;  /* 0x00000085ff81723e */ /* 0x000fe400000010ff */
[----:B------:R-:W-:Y:S02]  /*2010*/  LEA.HI.X R133, R130, UR5, R137, 0x1, P2 ;  /* 0x0000000582857c11 */ /* 0x000fe400090f0c89 */
[----:B------:R-:W-:Y:S02]  /*2020*/  ISETP.GT.AND P2, PT, R0, 0x1, P0 ;  /* 0x000000010000780c */ /* 0x000fe40000744270 */
[----:B------:R-:W-:Y:S02]  /*2030*/  PRMT R127, R129, 0x7610, R127 ;  /* 0x00007610817f7816 */ /* 0x000fe4000000007f */
[--C-:B------:R-:W-:Y:S01]  /*2040*/  LEA.HI.X R129, R126, R9, R72.reuse, 0x1, P3 ;  /* 0x000000097e817211 */ /* 0x100fe200018f0c48 */
[C---:B------:R-:W-:Y:S01]  /*2050*/  IMAD.SHL.U32 R126, R12.reuse, 0x8, RZ ;  /* 0x000000080c7e7824 */ /* 0x040fe200078e00ff */
[----:B------:R-:W-:Y:S01]  /*2060*/  PRMT R72, R131, 0x7610, R72 ;  /* 0x0000761083487816 */ /* 0x000fe20000000048 */
[----:B------:R0:W-:Y:S02]  /*2070*/  @P1 STG.E.U16 desc[UR36][R132.64], R127 ;  /* 0x0000007f84001986 */ /* 0x0001e4000c101524 */
[----:B0-----:R-:W-:-:S04]  /*2080*/  SHF.L.U64.HI R127, R12, 0x3, R13 ;  /* 0x000000030c7f7819 */ /* 0x001fc8000001020d */
[----:B------:R-:W-:Y:S05]  /*2090*/  @!P2 BRA `(.L_x_32) ;  /* 0x000000000004a947 */ /* 0x000fea0003800000 */
[----:B------:R0:W5:Y:S02]  /*20a0*/  LDG.E.LTC128B.U16 R72, desc[UR36][R128.64+0x2] ;  /* 0x0000022480487981 */ /* 0x000164000c1e1520 */
.L_x_32:
[----:B------:R-:W-:Y:S05]  /*20b0*/  BSYNC B1 ;  /* 0x0000000000017941 */ /* 0x000fea0003800000 */
.L_x_31:
[----:B-----5:R-:W-:Y:S01]  /*20c0*/  IMAD.U32 R130, R72, 0x10000, RZ ;  /* 0x0001000048827824 */ /* 0x020fe200078e00ff */
[----:B------:R-:W-:Y:S01]  /*20d0*/  ISETP.GT.AND P1, PT, R122, 0x8, PT ;  /* 0x000000087a00780c */ /* 0x000fe20003f24270 */
[----:B------:R-:W-:Y:S01]  /*20e0*/  IMAD.WIDE.U32 R136, R124, R12, R126 ;  /* 0x0000000c7c887225 */ /* 0x000fe200078e007e */
[----:B------:R-:W-:-:S03]  /*20f0*/  PRMT R138, R72, 0x7610, R138 ;  /* 0x00007610488a7816 */ /* 0x000fc6000000008a */
[----:B------:R-:W-:Y:S01]  /*2100*/  FMUL R130, R130, R121 ;  /* 0x0000007982827220 */ /* 0x000fe20000400000 */
[----:B------:R-:W-:Y:S01]  /*2110*/  ISETP.GT.AND P3, PT, R0, RZ, P1 ;  /* 0x000000ff0000720c */ /* 0x000fe20000f64270 */
[----:B------:R-:W-:Y:S01]  /*2120*/  IMAD.IADD R135, R135, 0x1, R137 ;  /* 0x0000000187877824 */ /* 0x000fe200078e0289 */
[----:B------:R-:W-:Y:S01]  /*2130*/  IADD3 R131, P4, R14, R136, RZ ;  /* 0x000000880e837210 */ /* 0x000fe20007f9e0ff */
[----:B------:R-:W-:-:S04]  /*2140*/  FFMA R73, R73, R120, R130 ;  /* 0x0000007849497223 */ /* 0x000fc80000000082 */
[----:B------:R-:W-:Y:S01]  /*2150*/  IMAD.X R134, R135, 0x1, R21, P4 ;  /* 0x0000000187867824 */ /* 0x000fe200020e0615 */
[----:B------:R-:W-:Y:S02]  /*2160*/  F2FP.BF16.F32.PACK_AB R73, RZ, R73 ;  /* 0x00000049ff49723e */ /* 0x000fe400000010ff */
[----:B------:R-:W-:Y:S02]  /*2170*/  LEA R130, P4, R131, R8, 0x1 ;  /* 0x0000000883827211 */ /* 0x000fe400078808ff */
[----:B------:R-:W-:Y:S02]  /*2180*/  PRMT R137, R73, 0x7610, R137 ;  /* 0x0000761049897816 */ /* 0x000fe40000000089 */
[----:B------:R-:W-:-:S03]  /*2190*/  LEA.HI.X R131, R131, R9, R134, 0x1, P4 ;  /* 0x0000000983837211 */ /* 0x000fc600020f0c86 */
[----:B------:R1:W-:Y:S04]  /*21a0*/  @P2 STG.E.U16 desc[UR36][R132.64+0x2], R137 ;  /* 0x0000028984002986 */ /* 0x0003e8000c101524 */
[----:B------:R2:W3:Y:S01]  /*21b0*/  @P3 LDG.E.LTC128B.U16 R138, desc[UR36][R130.64] ;  /* 0x00000024828a3981 */ /* 0x0004e2000c1e1520 */
[----:B------:R-:W-:Y:S01]  /*21c0*/  IADD3 R136, P2, R6, R136, RZ ;  /* 0x0000008806887210 */ /* 0x000fe20007f5e0ff */
[----:B------:R-:W-:Y:S01]  /*21d0*/  IMAD.SHL.U32 R73, R4, 0x10, RZ ;  /* 0x0000001004497824 */ /* 0x000fe200078e00ff */
[----:B------:R-:W-:Y:S04]  /*21e0*/  BSSY B1, `(.L_x_33) ;  /* 0x0000011000017945 */ /* 0x000fe80003800000 */
[----:B------:R-:W-:Y:S01]  /*21f0*/  IADD3 R134, P4, R73, R132, RZ ;  /* 0x0000008449867210 */ /* 0x000fe20007f9e0ff */
[----:B-1----:R-:W-:Y:S01]  /*2200*/  IMAD.X R137, R7, 0x1, R135, P2 ;  /* 0x0000000107897824 */ /* 0x002fe200010e0687 */
[----:B------:R-:W-:Y:S01]  /*2210*/  ISETP.GT.AND P2, PT, R0, 0x1, P1 ;  /* 0x000000010000780c */ /* 0x000fe20000f44270 */
[----:B------:R-:W-:-:S03]  /*2220*/  IMAD.WIDE.U32 R136, R23, R10, R136 ;  /* 0x0000000a17887225 */ /* 0x000fc600078e0088 */
[----:B--2---:R-:W-:Y:S01]  /*2230*/  LEA R130, P5, R136, R8, 0x1 ;  /* 0x0000000888827211 */ /* 0x004fe200078a08ff */
[----:B---3--:R-:W-:-:S04]  /*2240*/  IMAD.U32 R72, R138, 0x10000, RZ ;  /* 0x000100008a487824 */ /* 0x008fc800078e00ff */
[----:B------:R-:W-:Y:S01]  /*2250*/  FMUL R135, R72, R121 ;  /* 0x0000007948877220 */ /* 0x000fe20000400000 */
[----:B------:R-:W-:-:S03]  /*2260*/  SHF.L.U64.HI R72, R4, 0x4, R5 ;  /* 0x0000000404487819 */ /* 0x000fc60000010205 */
[----:B------:R-:W-:Y:S01]  /*2270*/  FFMA R135, R74, R120, R135 ;  /* 0x000000784a877223 */ /* 0x000fe20000000087 */
[----:B------:R-:W-:-:S04]  /*2280*/  IADD3 R74, R11, R137, RZ ;  /* 0x000000890b4a7210 */ /* 0x000fc80007ffe0ff */
[----:B------:R-:W-:Y:S01]  /*2290*/  F2FP.BF16.F32.PACK_AB R137, RZ, R135 ;  /* 0x00000087ff89723e */ /* 0x000fe200000010ff */
[----:B------:R-:W-:Y:S01]  /*22a0*/  IMAD.X R135, R72, 0x1, R133, P4 ;  /* 0x0000000148877824 */ /* 0x000fe200020e0685 */
[----:B------:R-:W-:-:S04]  /*22b0*/  LEA.HI.X R131, R136, R9, R74, 0x1, P5 ;  /* 0x0000000988837211 */ /* 0x000fc800028f0c4a */
[----:B------:R1:W-:Y:S01]  /*22c0*/  @P3 STG.E.U16 desc[UR36][R134.64], R137 ;  /* 0x0000008986003986 */ /* 0x0003e2000c101524 */
[----:B------:R-:W-:Y:S05]  /*22d0*/  @!P2 BRA `(.L_x_34) ;  /* 0x000000000004a947 */ /* 0x000fea0003800000 */
[----:B------:R2:W5:Y:S02]  /*22e0*/  LDG.E.LTC128B.U16 R138, desc[UR36][R130.64+0x2] ;  /* 0x00000224828a7981 */ /* 0x000564000c1e1520 */
.L_x_34:
[----:B------:R-:W-:Y:S05]  /*22f0*/  BSYNC B1 ;  /* 0x0000000000017941 */ /* 0x000fea0003800000 */
.L_x_33:
[----:B-----5:R-:W-:Y:S01]  /*2300*/  IMAD.U32 R74, R138, 0x10000, RZ ;  /* 0x000100008a4a7824 */ /* 0x020fe200078e00ff */
[----:B------:R-:W-:Y:S01]  /*2310*/  ISETP.GT.AND P3, PT, R0, 0x8, P0 ;  /* 0x000000080000780c */ /* 0x000fe20000764270 */
[----:B------:R-:W-:Y:S02]  /*2320*/  BSSY B1, `(.L_x_35) ;  /* 0x000000a000017945 */ /* 0x000fe40003800000 */
[----:B------:R-:W-:-:S04]  /*2330*/  FMUL R74, R74, R121 ;  /* 0x000000794a4a7220 */ /* 0x000fc80000400000 */
[----:B------:R-:W-:Y:S01]  /*2340*/  FFMA R74, R75, R120, R74 ;  /* 0x000000784b4a7223 */ /* 0x000fe2000000004a */
[----:B------:R-:W-:-:S04]  /*2350*/  @P2 IMAD.MOV.U32 R75, RZ, RZ, R135 ;  /* 0x000000ffff4b2224 */ /* 0x000fc800078e0087 */
[----:B------:R-:W-:-:S04]  /*2360*/  F2FP.BF16.F32.PACK_AB R74, RZ, R74 ;  /* 0x0000004aff4a723e */ /* 0x000fc800000010ff */
[----:B------:R-:W-:Y:S01]  /*2370*/  PRMT R136, R74, 0x7610, R136 ;  /* 0x000076104a887816 */ /* 0x000fe20000000088 */
[----:B------:R-:W-:-:S05]  /*2380*/  @P2 IMAD.MOV.U32 R74, RZ, RZ, R134 ;  /* 0x000000ffff4a2224 */ /* 0x000fca00078e0086 */
[----:B------:R3:W-:Y:S01]  /*2390*/  @P2 STG.E.U16 desc[UR36][R74.64+0x2], R136 ;  /* 0x000002884a002986 */ /* 0x0007e2000c101524 */
[----:B------:R-:W-:Y:S05]  /*23a0*/  @!P3 BRA `(.L_x_36) ;  /* 0x000000000004b947 */ /* 0x000fea0003800000 */
[----:B------:R4:W5:Y:S02]  /*23b0*/  LDG.E.LTC128B.U16 R138, desc[UR36][R128.64+0x10] ;  /* 0x00001024808a7981 */ /* 0x000964000c1e1520 */
.L_x_36:
[----:B------:R-:W-:Y:S05]  /*23c0*/  BSYNC B1 ;  /* 0x0000000000017941 */ /* 0x000fea0003800000 */
.L_x_35:
[----:B---3-5:R-:W-:Y:S01]  /*23d0*/  IMAD.U32 R74, R138, 0x10000, RZ ;  /* 0x000100008a4a7824 */ /* 0x028fe200078e00ff */
[----:B------:R-:W-:Y:S01]  /*23e0*/  ISETP.GT.AND P2, PT, R0, 0x9, P0 ;  /* 0x000000090000780c */ /* 0x000fe20000744270 */
[----:B------:R-:W-:Y:S02]  /*23f0*/  BSSY B1, `(.L_x_37) ;  /* 0x000000a000017945 */ /* 0x000fe40003800000 */
[----:B------:R-:W-:Y:S01]  /*2400*/  FMUL R75, R74, R121 ;  /* 0x000000794a4b7220 */ /* 0x000fe20000400000 */
[----:B------:R-:W-:-:S03]  /*2410*/  @P3 IMAD.MOV.U32 R74, RZ, RZ, R132 ;  /* 0x000000ffff4a3224 */ /* 0x000fc600078e0084 */
[----:B------:R-:W-:-:S05]  /*2420*/  FFMA R75, R76, R120, R75 ;  /* 0x000000784c4b7223 */ /* 0x000fca000000004b */
[----:B------:R-:W-:-:S04]  /*2430*/  F2FP.BF16.F32.PACK_AB R75, RZ, R75 ;  /* 0x0000004bff4b723e */ /* 0x000fc800000010ff */
[----:B------:R-:W-:Y:S01]  /*2440*/  PRMT R76, R75, 0x7610, R76 ;  /* 0x000076104b4c7816 */ /* 0x000fe2000000004c */
[----:B------:R-:W-:-:S05]  /*2450*/  @P3 IMAD.MOV.U32 R75, RZ, RZ, R133 ;  /* 0x000000ffff4b3224 */ /* 0x000fca00078e0085 */
[----:B------:R3:W-:Y:S01]  /*2460*/  @P3 STG.E.U16 desc[UR36][R74.64+0x10], R76 ;  /* 0x0000104c4a003986 */ /* 0x0007e2000c101524 */
[----:B------:R-:W-:Y:S05]  /*2470*/  @!P2 BRA `(.L_x_38) ;  /* 0x000000000004a947 */ /* 0x000fea0003800000 */
[----:B------:R0:W5:Y:S02]  /*2480*/  LDG.E.LTC128B.U16 R138, desc[UR36][R128.64+0x12] ;  /* 0x00001224808a7981 */ /* 0x000164000c1e1520 */
.L_x_38:
[----:B------:R-:W-:Y:S05]  /*2490*/  BSYNC B1 ;  /* 0x0000000000017941 */ /* 0x000fea0003800000 */
.L_x_37:
[----:B---3-5:R-:W-:Y:S01]  /*24a0*/  IMAD.U32 R74, R138, 0x10000, RZ ;  /* 0x000100008a4a7824 */ /* 0x028fe200078e00ff */
[----:B------:R-:W-:Y:S01]  /*24b0*/  ISETP.GT.AND P3, PT, R0, 0x8, P1 ;  /* 0x000000080000780c */ /* 0x000fe20000f64270 */
[----:B------:R-:W-:Y:S01]  /*24c0*/  @P2 IMAD.MOV.U32 R75, RZ, RZ, R133 ;  /* 0x000000ffff4b2224 */ /* 0x000fe200078e0085 */
[----:B------:R-:W-:Y:S01]  /*24d0*/  BSSY B1, `(.L_x_39) ;  /* 0x0000009000017945 */ /* 0x000fe20003800000 */
[----:B------:R-:W-:-:S04]  /*24e0*/  FMUL R74, R74, R121 ;  /* 0x000000794a4a7220 */ /* 0x000fc80000400000 */
[----:B------:R-:W-:-:S05]  /*24f0*/  FFMA R74, R77, R120, R74 ;  /* 0x000000784d4a7223 */ /* 0x000fca000000004a */
[----:B------:R-:W-:-:S04]  /*2500*/  F2FP.BF16.F32.PACK_AB R74, RZ, R74 ;  /* 0x0000004aff4a723e */ /* 0x000fc800000010ff */
[----:B------:R-:W-:Y:S01]  /*2510*/  PRMT R76, R74, 0x7610, R76 ;  /* 0x000076104a4c7816 */ /* 0x000fe2000000004c */
[----:B------:R-:W-:-:S05]  /*2520*/  @P2 IMAD.MOV.U32 R74, RZ, RZ, R132 ;  /* 0x000000ffff4a2224 */ /* 0x000fca00078e0084 */
[----:B------:R3:W-:Y:S01]  /*2530*/  @P2 STG.E.U16 desc[UR36][R74.64+0x12], R76 ;  /* 0x0000124c4a002986 */ /* 0x0007e2000c101524 */
[----:B------:R-:W-:Y:S05]  /*2540*/  @!P3 BRA `(.L_x_40) ;  /* 0x000000000004b947 */ /* 0x000fea0003800000 */
[----:B------:R0:W5:Y:S02]  /*2550*/  LDG.E.LTC128B.U16 R138, desc[UR36][R130.64+0x10] ;  /* 0x00001024828a7981 */ /* 0x000164000c1e1520 */
.L_x_40:
[----:B------:R-:W-:Y:S05]  /*2560*/  BSYNC B1 ;  /* 0x0000000000017941 */ /* 0x000fea0003800000 */
.L_x_39:
[----:B---3-5:R-:W-:Y:S01]  /*2570*/  IMAD.U32 R74, R138, 0x10000, RZ ;  /* 0x000100008a4a7824 */ /* 0x028fe200078e00ff */
[----:B------:R-:W-:Y:S01]  /*2580*/  ISETP.GT.AND P2, PT, R0, 0x9, P1 ;  /* 0x000000090000780c */ /* 0x000fe20000f44270 */
[----:B------:R-:W-:Y:S02]  /*2590*/  BSSY B1, `(.L_x_41) ;  /* 0x000000a000017945 */ /* 0x000fe40003800000 */
[----:B------:R-:W-:Y:S01]  /*25a0*/  FMUL R75, R74, R121 ;  /* 0x000000794a4b7220 */ /* 0x000fe20000400000 */
[----:B------:R-:W-:-:S03]  /*25b0*/  @P3 IMAD.MOV.U32 R74, RZ, RZ, R134 ;  /* 0x000000ffff4a3224 */ /* 0x000fc600078e0086 */
[----:B------:R-:W-:-:S05]  /*25c0*/  FFMA R75, R78, R120, R75 ;  /* 0x000000784e4b7223 */ /* 0x000fca000000004b */
[----:B------:R-:W-:-:S04]  /*25d0*/  F2FP.BF16.F32.PACK_AB R75, RZ, R75 ;  /* 0x0000004bff4b723e */ /* 0x000fc800000010ff */
[----:B------:R-:W-:Y:S02]  /*25e0*/  PRMT R76, R75, 0x7610, R76 ;  /* 0x000076104b4c7816 */ /* 0x000fe4000000004c */
[----:B------:R-:W-:-:S05]  /*25f0*/  @P3 MOV R75, R135 ;  /* 0x00000087004b3202 */ /* 0x000fca0000000f00 */
[----:B------:R3:W-:Y:S01]  /*2600*/  @P3 STG.E.U16 desc[UR36][R74.64+0x10], R76 ;  /* 0x0000104c4a003986 */ /* 0x0007e2000c101524 */
[----:B------:R-:W-:Y:S05]  /*2610*/  @!P2 BRA `(.L_x_42) ;  /* 0x000000000004a947 */ /* 0x000fea0003800000 */
[----:B------:R0:W5:Y:S02]  /*2620*/  LDG.E.LTC128B.U16 R138, desc[UR36][R130.64+0x12] ;  /* 0x00001224828a7981 */ /* 0x000164000c1e1520 */
.L_x_42:
[----:B------:R-:W-:Y:S05]  /*2630*/  BSYNC B1 ;  /* 0x0000000000017941 */ /* 0x000fea0003800000 */
.L_x_41:
        /* <DEDUP_REMOVED lines=12> */
.L_x_44:
[----:B------:R-:W-:Y:S05]  /*2700*/  BSYNC B1 ;  /* 0x0000000000017941 */ /* 0x000fea0003800000 */
.L_x_43:
        /* <DEDUP_REMOVED lines=12> */
.L_x_46:
[----:B------:R-:W-:Y:S05]  /*27d0*/  BSYNC B1 ;  /* 0x0000000000017941 */ /* 0x000fea0003800000 */
.L_x_45:
        /* <DEDUP_REMOVED lines=12> */
.L_x_48:
[----:B------:R-:W-:Y:S05]  /*28a0*/  BSYNC B1 ;  /* 0x0000000000017941 */ /* 0x000fea0003800000 */
.L_x_47:
        /* <DEDUP_REMOVED lines=12> */
.L_x_50:
[----:B------:R-:W-:Y:S05]  /*2970*/  BSYNC B1 ;  /* 0x0000000000017941 */ /* 0x000fea0003800000 */
.L_x_49:
[----:B---3-5:R-:W-:Y:S01]  /*2980*/  SHF.L.U32 R74, R138, 0x10, RZ ;  /* 0x000000108a4a7819 */ /* 0x028fe200000006ff */
[----:B------:R-:W-:Y:S01]  /*2990*/  @P2 IMAD.MOV.U32 R75, RZ, RZ, R135 ;  /* 0x000000ffff4b2224 */ /* 0x000fe200078e0087 */
[----:B------:R-:W-:Y:S01]  /*29a0*/  ISETP.GT.AND P3, PT, R0, 0x18, P0 ;  /* 0x000000180000780c */ /* 0x000fe20000764270 */
[----:B------:R-:W-:Y:S02]  /*29b0*/  BSSY B1, `(.L_x_51) ;  /* 0x0000009000017945 */ /* 0x000fe40003800000 */
        /* <DEDUP_REMOVED lines=8> */
.L_x_52:
[----:B------:R-:W-:Y:S05]  /*2a40*/  BSYNC B1 ;  /* 0x0000000000017941 */ /* 0x000fea0003800000 */
.L_x_51:
        /* <DEDUP_REMOVED lines=12> */
.L_x_54:
[----:B------:R-:W-:Y:S05]  /*2b10*/  BSYNC B1 ;  /* 0x0000000000017941 */ /* 0x000fea0003800000 */
.L_x_53:
        /* <DEDUP_REMOVED lines=12> */
.L_x_56:
[----:B------:R-:W-:Y:S05]  /*2be0*/  BSYNC B1 ;  /* 0x0000000000017941 */ /* 0x000fea0003800000 */
.L_x_55:
        /* <DEDUP_REMOVED lines=12> */
.L_x_58:
[----:B------:R-:W-:Y:S05]  /*2cb0*/  BSYNC B1 ;  /* 0x0000000000017941 */ /* 0x000fea0003800000 */
.L_x_57:
[----:B---3-5:R-:W-:Y:S01]  /*2cc0*/  IMAD.U32 R74, R138, 0x10000, RZ ;  /* 0x000100008a4a7824 */ /* 0x028fe200078e00ff */
[----:B------:R-:W-:Y:S01]  /*2cd0*/  ISETP.GT.AND P3, PT, R0, 0x20, P0 ;  /* 0x000000200000780c */ /* 0x000fe20000764270 */
[----:B------:R-:W-:Y:S01]  /*2ce0*/  @P2 IMAD.MOV.U32 R75, RZ, RZ, R135 ;  /* 0x000000ffff4b2224 */ /* 0x000fe200078e0087 */
[----:B------:R-:W-:Y:S01]  /*2cf0*/  BSSY B1, `(.L_x_59) ;  /* 0x0000009000017945 */ /* 0x000fe20003800000 */
[----:B------:R-:W-:-:S04]  /*2d00*/  FMUL R74, R74, R121 ;  /* 0x000000794a4a7220 */ /* 0x000fc80000400000 */
[----:B------:R-:W-:-:S05]  /*2d10*/  FFMA R74, R87, R120, R74 ;  /* 0x00000078574a7223 */ /* 0x000fca000000004a */
[----:B------:R-:W-:-:S04]  /*2d20*/  F2FP.BF16.F32.PACK_AB R74, RZ, R74 ;  /* 0x0000004aff4a723e */ /* 0x000fc800000010ff */
[----:B------:R-:W-:Y:S02]  /*2d30*/  PRMT R76, R74, 0x7610, R76 ;  /* 0x000076104a4c7816 */ /* 0x000fe4000000004c */
[----:B------:R-:W-:-:S05]  /*2d40*/  @P2 MOV R74, R134 ;  /* 0x00000086004a2202 */ /* 0x000fca0000000f00 */
[----:B------:R3:W-:Y:S01]  /*2d50*/  @P2 STG.E.U16 desc[UR36][R74.64+0x32], R76 ;  /* 0x0000324c4a002986 */ /* 0x0007e2000c101524 */
[----:B------:R-:W-:Y:S05]  /*2d60*/  @!P3 BRA `(.L_x_60) ;  /* 0x000000000004b947 */ /* 0x000fea0003800000 */
[----:B------:R0:W5:Y:S02]  /*2d70*/  LDG.E.LTC128B.U16 R138, desc[UR36][R128.64+0x40] ;  /* 0x00004024808a7981 */ /* 0x000164000c1e1520 */
.L_x_60:
[----:B------:R-:W-:Y:S05]  /*2d80*/  BSYNC B1 ;  /* 0x0000000000017941 */ /* 0x000fea0003800000 */
.L_x_59:
        /* <DEDUP_REMOVED lines=12> */
.L_x_62:
[----:B------:R-:W-:Y:S05]  /*2e50*/  BSYNC B1 ;  /* 0x0000000000017941 */ /* 0x000fea0003800000 */
.L_x_61:
        /* <DEDUP_REMOVED lines=12> */
.L_x_64:
[----:B------:R-:W-:Y:S05]  /*2f20*/  BSYNC B1 ;  /* 0x0000000000017941 */ /* 0x000fea0003800000 */
.L_x_63:
        /* <DEDUP_REMOVED lines=12> */
.L_x_66:
[----:B------:R-:W-:Y:S05]  /*2ff0*/  BSYNC B1 ;  /* 0x0000000000017941 */ /* 0x000fea0003800000 */
.L_x_65:
[----:B---3-5:R-:W-:Y:S01]  /*3000*/  IMAD.U32 R74, R138, 0x10000, RZ ;  /* 0x000100008a4a7824 */ /* 0x028fe200078e00ff */
[----:B------:R-:W-:Y:S01]  /*3010*/  @P2 MOV R75, R135 ;  /* 0x00000087004b2202 */ /* 0x000fe20000000f00 */
[----:B------:R-:W-:Y:S01]  /*3020*/  BSSY B1, `(.L_x_67) ;  /* 0x000000a000017945 */ /* 0x000fe20003800000 */
[----:B------:R-:W-:Y:S01]  /*3030*/  ISETP.GT.AND P3, PT, R0, 0x28, P0 ;  /* 0x000000280000780c */ /* 0x000fe20000764270 */
        /* <DEDUP_REMOVED lines=8> */
.L_x_68:
[----:B------:R-:W-:Y:S05]  /*30c0*/  BSYNC B1 ;  /* 0x0000000000017941 */ /* 0x000fea0003800000 */
.L_x_67:
        /* <DEDUP_REMOVED lines=12> */
.L_x_70:
[----:B------:R-:W-:Y:S05]  /*3190*/  BSYNC B1 ;  /* 0x0000000000017941 */ /* 0x000fea0003800000 */
.L_x_69:
        /* <DEDUP_REMOVED lines=12> */
.L_x_72:
[----:B------:R-:W-:Y:S05]  /*3260*/  BSYNC B1 ;  /* 0x0000000000017941 */ /* 0x000fea0003800000 */
.L_x_71:
        /* <DEDUP_REMOVED lines=12> */
.L_x_74:
[----:B------:R-:W-:Y:S05]  /*3330*/  BSYNC B1 ;  /* 0x0000000000017941 */ /* 0x000fea0003800000 */
.L_x_73:
        /* <DEDUP_REMOVED lines=12> */
.L_x_76:
[----:B------:R-:W-:Y:S05]  /*3400*/  BSYNC B1 ;  /* 0x0000000000017941 */ /* 0x000fea0003800000 */
.L_x_75:
[----:B---3-5:R-:W-:Y:S01]  /*3410*/  SHF.L.U32 R74, R138, 0x10, RZ ;  /* 0x000000108a4a7819 */ /* 0x028fe200000006ff */
[----:B------:R-:W-:Y:S01]  /*3420*/  BSSY B1, `(.L_x_77) ;  /* 0x000000b000017945 */ /* 0x000fe20003800000 */
[----:B------:R-:W-:-:S03]  /*3430*/  ISETP.GT.AND P2, PT, R0, 0x31, P0 ;  /* 0x000000310000780c */ /* 0x000fc60000744270 */
        /* <DEDUP_REMOVED lines=9> */
.L_x_78:
[----:B------:R-:W-:Y:S05]  /*34d0*/  BSYNC B1 ;  /* 0x0000000000017941 */ /* 0x000fea0003800000 */
.L_x_77:
        /* <DEDUP_REMOVED lines=12> */
.L_x_80:
[----:B------:R-:W-:Y:S05]  /*35a0*/  BSYNC B1 ;  /* 0x0000000000017941 */ /* 0x000fea0003800000 */
.L_x_79:
        /* <DEDUP_REMOVED lines=12> */
.L_x_82:
[----:B------:R-:W-:Y:S05]  /*3670*/  BSYNC B1 ;  /* 0x0000000000017941 */ /* 0x000fea0003800000 */
.L_x_81:
        /* <DEDUP_REMOVED lines=12> */
.L_x_84:
[----:B------:R-:W-:Y:S05]  /*3740*/  BSYNC B1 ;  /* 0x0000000000017941 */ /* 0x000fea0003800000 */
.L_x_83:
[----:B---3-5:R-:W-:Y:S01]  /*3750*/  IMAD.U32 R74, R138, 0x10000, RZ ;  /* 0x000100008a4a7824 */ /* 0x028fe200078e00ff */
[----:B------:R-:W-:Y:S01]  /*3760*/  ISETP.GT.AND P2, PT, R0, 0x39, P0 ;  /* 0x000000390000780c */ /* 0x000fe20000744270 */
[----:B------:R-:W-:Y:S02]  /*3770*/  BSSY B1, `(.L_x_85) ;  /* 0x000000a000017945 */ /* 0x000fe40003800000 */
[----:B------:R-:W-:Y:S01]  /*3780*/  FMUL R75, R74, R121 ;  /* 0x000000794a4b7220 */ /* 0x000fe20000400000 */
[----:B------:R-:W-:-:S03]  /*3790*/  @P3 MOV R74, R132 ;  /* 0x00000084004a3202 */ /* 0x000fc60000000f00 */
[----:B------:R-:W-:-:S05]  /*37a0*/  FFMA R75, R100, R120, R75 ;  /* 0x00000078644b7223 */ /* 0x000fca000000004b */
[----:B------:R-:W-:-:S04]  /*37b0*/  F2FP.BF16.F32.PACK_AB R75, RZ, R75 ;  /* 0x0000004bff4b723e */ /* 0x000fc800000010ff */
[----:B------:R-:W-:Y:S01]  /*37c0*/  PRMT R76, R75, 0x7610, R76 ;  /* 0x000076104b4c7816 */ /* 0x000fe2000000004c */
[----:B------:R-:W-:-:S05]  /*37d0*/  @P3 IMAD.MOV.U32 R75, RZ, RZ, R133 ;  /* 0x000000ffff4b3224 */ /* 0x000fca00078e0085 */
[----:B------:R3:W-:Y:S01]  /*37e0*/  @P3 STG.E.U16 desc[UR36][R74.64+0x70], R76 ;  /* 0x0000704c4a003986 */ /* 0x0007e2000c101524 */
[----:B------:R-:W-:Y:S05]  /*37f0*/  @!P2 BRA `(.L_x_86) ;  /* 0x000000000004a947 */ /* 0x000fea0003800000 */
[----:B------:R0:W5:Y:S02]  /*3800*/  LDG.E.LTC128B.U16 R138, desc[UR36][R128.64+0x72] ;  /* 0x00007224808a7981 */ /* 0x000164000c1e1520 */
.L_x_86:
[----:B------:R-:W-:Y:S05]  /*3810*/  BSYNC B1 ;  /* 0x0000000000017941 */ /* 0x000fea0003800000 */
.L_x_85:
        /* <DEDUP_REMOVED lines=12> */
.L_x_88:
[----:B------:R-:W-:Y:S05]  /*38e0*/  BSYNC B1 ;  /* 0x0000000000017941 */ /* 0x000fea0003800000 */
.L_x_87:
        /* <DEDUP_REMOVED lines=12> */
.L_x_90:
[----:B------:R-:W-:Y:S05]  /*39b0*/  BSYNC B1 ;  /* 0x0000000000017941 */ /* 0x000fea0003800000 */
.L_x_89:
        /* <DEDUP_REMOVED lines=12> */
.L_x_92:
[----:B------:R-:W-:Y:S05]  /*3a80*/  BSYNC B1 ;  /* 0x0000000000017941 */ /* 0x000fea0003800000 */
.L_x_91:
        /* <DEDUP_REMOVED lines=12> */
.L_x_94:
[----:B------:R-:W-:Y:S05]  /*3b50*/  BSYNC B1 ;  /* 0x0000000000017941 */ /* 0x000fea0003800000 */
.L_x_93:
        /* <DEDUP_REMOVED lines=12> */
.L_x_96:
[----:B------:R-:W-:Y:S05]  /*3c20*/  BSYNC B1 ;  /* 0x0000000000017941 */ /* 0x000fea0003800000 */
.L_x_95:
        /* <DEDUP_REMOVED lines=12> */
.L_x_98:
[----:B------:R-:W-:Y:S05]  /*3cf0*/  BSYNC B1 ;  /* 0x0000000000017941 */ /* 0x000fea0003800000 */
.L_x_97:
        /* <DEDUP_REMOVED lines=12> */
.L_x_100:
[----:B------:R-:W-:Y:S05]  /*3dc0*/  BSYNC B1 ;  /* 0x0000000000017941 */ /* 0x000fea0003800000 */
.L_x_99:
        /* <DEDUP_REMOVED lines=12> */
.L_x_102:
[----:B------:R-:W-:Y:S05]  /*3e90*/  BSYNC B1 ;  /* 0x0000000000017941 */ /* 0x000fea0003800000 */
.L_x_101:
        /* <DEDUP_REMOVED lines=12> */
.L_x_104:
[----:B------:R-:W-:Y:S05]  /*3f60*/  BSYNC B1 ;  /* 0x0000000000017941 */ /* 0x000fea0003800000 */
.L_x_103:
        /* <DEDUP_REMOVED lines=12> */
.L_x_106:
[----:B------:R-:W-:Y:S05]  /*4030*/  BSYNC B1 ;  /* 0x0000000000017941 */ /* 0x000fea0003800000 */
.L_x_105:
        /* <DEDUP_REMOVED lines=12> */
.L_x_108:
[----:B------:R-:W-:Y:S05]  /*4100*/  BSYNC B1 ;  /* 0x0000000000017941 */ /* 0x000fea0003800000 */
.L_x_107:
        /* <DEDUP_REMOVED lines=12> */
.L_x_110:
[----:B------:R-:W-:Y:S05]  /*41d0*/  BSYNC B1 ;  /* 0x0000000000017941 */ /* 0x000fea0003800000 */
.L_x_109:
        /* <DEDUP_REMOVED lines=12> */
.L_x_112:
[----:B------:R-:W-:Y:S05]  /*42a0*/  BSYNC B1 ;  /* 0x0000000000017941 */ /* 0x000fea0003800000 */
.L_x_111:
        /* <DEDUP_REMOVED lines=12> */
.L_x_114:
[----:B------:R-:W-:Y:S05]  /*4370*/  BSYNC B1 ;  /* 0x0000000000017941 */ /* 0x000fea0003800000 */
.L_x_113:
        /* <DEDUP_REMOVED lines=12> */
.L_x_116:
[----:B------:R-:W-:Y:S05]  /*4440*/  BSYNC B1 ;  /* 0x0000000000017941 */ /* 0x000fea0003800000 */
.L_x_115:
        /* <DEDUP_REMOVED lines=12> */
.L_x_118:
[----:B------:R-:W-:Y:S05]  /*4510*/  BSYNC B1 ;  /* 0x0000000000017941 */ /* 0x000fea0003800000 */
.L_x_117:
        /* <DEDUP_REMOVED lines=12> */
.L_x_120:
[----:B------:R-:W-:Y:S05]  /*45e0*/  BSYNC B1 ;  /* 0x0000000000017941 */ /* 0x000fea0003800000 */
.L_x_119:
[----:B---3-5:R-:W-:Y:S01]  /*45f0*/  IMAD.U32 R74, R138, 0x10000, RZ ;  /* 0x000100008a4a7824 */ /* 0x028fe200078e00ff */
[----:B------:R-:W-:Y:S01]  /*4600*/  ISETP.GT.AND P1, PT, R0, 0x59, P1 ;  /* 0x000000590000780c */ /* 0x000fe20000f24270 */
[----:B------:R-:W-:Y:S01]  /*4610*/  BSSY B1, `(.L_x_121) ;  /* 0x000000b000017945 */ /* 0x000fe20003800000 */
[----:B------:R-:W-:Y:S01]  /*4620*/  IADD3 R83, P0, R124, 0x80, RZ ;  /* 0x000000807c537810 */ /* 0x000fe20007f1e0ff */
        /* <DEDUP_REMOVED lines=9> */
.L_x_122:
[----:B------:R-:W-:Y:S05]  /*46c0*/  BSYNC B1 ;  /* 0x0000000000017941 */ /* 0x000fea0003800000 */
.L_x_121:
[----:B---3-5:R-:W-:Y:S01]  /*46d0*/  IMAD.U32 R74, R138, 0x10000, RZ ;  /* 0x000100008a4a7824 */ /* 0x028fe200078e00ff */
[----:B------:R-:W-:Y:S01]  /*46e0*/  BSSY B1, `(.L_x_123) ;  /* 0x0000011000017945 */ /* 0x000fe20003800000 */
[----:B------:R-:W-:Y:S01]  /*46f0*/  IMAD.X R125, RZ, RZ, R125, P0 ;  /* 0x000000ffff7d7224 */ /* 0x000fe200000e067d */
[----:B------:R-:W-:Y:S01]  /*4700*/  ISETP.GT.AND P0, PT, R122, 0x80, PT ;  /* 0x000000807a00780c */ /* 0x000fe20003f04270 */
[----:B------:R-:W-:Y:S02]  /*4710*/  FMUL R74, R74, R121 ;  /* 0x000000794a4a7220 */ /* 0x000fe40000400000 */
[----:B------:R-:W-:Y:S01]  /*4720*/  IMAD R76, R125, R12, RZ ;  /* 0x0000000c7d4c7224 */ /* 0x000fe200078e02ff */
[----:B------:R-:W-:Y:S01]  /*4730*/  ISETP.GT.AND P3, PT, R0, RZ, P0 ;  /* 0x000000ff0000720c */ /* 0x000fe20000764270 */
[----:B------:R-:W-:Y:S01]  /*4740*/  FFMA R119, R119, R120, R74 ;  /* 0x0000007877777223 */ /* 0x000fe2000000004a */
[----:B------:R-:W-:-:S04]  /*4750*/  IMAD.WIDE.U32 R74, R83, R12, R20 ;  /* 0x0000000c534a7225 */ /* 0x000fc800078e0014 */
[----:B------:R-:W-:Y:S01]  /*4760*/  F2FP.BF16.F32.PACK_AB R119, RZ, R119 ;  /* 0x00000077ff77723e */ /* 0x000fe200000010ff */
[----:B------:R-:W-:Y:S01]  /*4770*/  IMAD R81, R83, R13, R76 ;  /* 0x0000000d53517224 */ /* 0x000fe200078e024c */
[----:B------:R-:W-:-:S03]  /*4780*/  LEA R76, P2, R74, R8, 0x1 ;  /* 0x000000084a4c7211 */ /* 0x000fc600078408ff */
[----:B------:R3:W-:Y:S01]  /*4790*/  @P1 STG.E.U16 desc[UR36][R134.64+0xb2], R119 ;  /* 0x0000b27786001986 */ /* 0x0007e2000c101524 */
[----:B------:R-:W-:-:S05]  /*47a0*/  IMAD.IADD R13, R75, 0x1, R81 ;  /* 0x000000014b0d7824 */ /* 0x000fca00078e0251 */
[----:B------:R-:W-:Y:S01]  /*47b0*/  LEA.HI.X R77, R74, R9, R13, 0x1, P2 ;  /* 0x000000094a4d7211 */ /* 0x000fe200010f0c0d */
[----:B------:R-:W-:Y:S01]  /*47c0*/  IMAD.WIDE.U32 R74, R83, R12, R6 ;  /* 0x0000000c534a7225 */ /* 0x000fe200078e0006 */
[----:B------:R-:W-:Y:S06]  /*47d0*/  @!P3 BRA `(.L_x_124) ;  /* 0x000000000004b947 */ /* 0x000fec0003800000 */
[----:B------:R0:W5:Y:S02]  /*47e0*/  LDG.E.LTC128B.U16 R138, desc[UR36][R76.64] ;  /* 0x000000244c8a7981 */ /* 0x000164000c1e1520 */
.L_x_124:
[----:B------:R-:W-:Y:S05]  /*47f0*/  BSYNC B1 ;  /* 0x0000000000017941 */ /* 0x000fea0003800000 */
.L_x_123:
[----:B0----5:R-:W-:Y:S01]  /*4800*/  IMAD.U32 R76, R138, 0x10000, RZ ;  /* 0x000100008a4c7824 */ /* 0x021fe200078e00ff */
[----:B------:R-:W-:Y:S01]  /*4810*/  ISETP.GT.AND P2, PT, R0, 0x1, P0 ;  /* 0x000000010000780c */ /* 0x000fe20000744270 */
[----:B------:R-:W-:Y:S01]  /*4820*/  IMAD.IADD R75, R81, 0x1, R75 ;  /* 0x00000001514b7824 */ /* 0x000fe200078e024b */
[----:B------:R-:W-:Y:S01]  /*4830*/  BSSY B1, `(.L_x_125) ;  /* 0x000000d000017945 */ /* 0x000fe20003800000 */
[----:B------:R-:W-:Y:S01]  /*4840*/  FMUL R13, R76, R121 ;  /* 0x000000794c0d7220 */ /* 0x000fe20000400000 */
[----:B------:R-:W-:Y:S01]  /*4850*/  LEA R76, P1, R4, R132, 0x8 ;  /* 0x00000084044c7211 */ /* 0x000fe200078240ff */
[----:B------:R-:W-:-:S04]  /*4860*/  IMAD.WIDE.U32 R78, R23, R10, R74 ;  /* 0x0000000a174e7225 */ /* 0x000fc800078e004a */
[----:B------:R-:W-:Y:S01]  /*4870*/  FFMA R13, R24, R120, R13 ;  /* 0x00000078180d7223 */ /* 0x000fe2000000000d */
[----:B------:R-:W-:Y:S01]  /*4880*/  LEA.HI.X R77, R4, R133, R5, 0x8, P1 ;  /* 0x00000085044d7211 */ /* 0x000fe200008f4405 */
[----:B------:R-:W-:Y:S01]  /*4890*/  IMAD.IADD R24, R11, 0x1, R79 ;  /* 0x000000010b187824 */ /* 0x000fe200078e024f */
[C---:B------:R-:W-:Y:S02]  /*48a0*/  LEA R74, P4, R78.reuse, R8, 0x1 ;  /* 0x000000084e4a7211 */ /* 0x040fe400078808ff */
[----:B------:R-:W-:Y:S02]  /*48b0*/  F2FP.BF16.F32.PACK_AB R13, RZ, R13 ;  /* 0x0000000dff0d723e */ /* 0x000fe400000010ff */
[----:B------:R-:W-:-:S03]  /*48c0*/  LEA.HI.X R75, R78, R9, R24, 0x1, P4 ;  /* 0x000000094e4b7211 */ /* 0x000fc600020f0c18 */
[----:B------:R0:W-:Y:S01]  /*48d0*/  @P3 STG.E.U16 desc[UR36][R76.64], R13 ;  /* 0x0000000d4c003986 */ /* 0x0001e2000c101524 */
[----:B------:R-:W-:Y:S05]  /*48e0*/  @!P2 BRA `(.L_x_126) ;  /* 0x000000000004a947 */ /* 0x000fea0003800000 */
[----:B------:R0:W5:Y:S02]  /*48f0*/  LDG.E.LTC128B.U16 R138, desc[UR36][R74.64+0x2] ;  /* 0x000002244a8a7981 */ /* 0x000164000c1e1520 */
.L_x_126:
[----:B------:R-:W-:Y:S05]  /*4900*/  BSYNC B1 ;  /* 0x0000000000017941 */ /* 0x000fea0003800000 */
.L_x_125:
[----:B-----5:R-:W-:Y:S01]  /*4910*/  IMAD.U32 R4, R138, 0x10000, RZ ;  /* 0x000100008a047824 */ /* 0x020fe200078e00ff */
[----:B------:R-:W-:Y:S01]  /*4920*/  ISETP.GT.AND P1, PT, R122, 0x88, PT ;  /* 0x000000887a00780c */ /* 0x000fe20003f24270 */
[----:B0-----:R-:W-:Y:S01]  /*4930*/  IMAD.WIDE.U32 R12, R83, R12, R126 ;  /* 0x0000000c530c7225 */ /* 0x001fe200078e007e */
[----:B------:R-:W-:Y:S03]  /*4940*/  BSSY B1, `(.L_x_127) ;  /* 0x0000011000017945 */ /* 0x000fe60003800000 */
[----:B------:R-:W-:Y:S01]  /*4950*/  FMUL R4, R4, R121 ;  /* 0x0000007904047220 */ /* 0x000fe20000400000 */
[----:B------:R-:W-:Y:S01]  /*4960*/  ISETP.GT.AND P3, PT, R0, RZ, P1 ;  /* 0x000000ff0000720c */ /* 0x000fe20000f64270 */
[----:B------:R-:W-:Y:S01]  /*4970*/  IMAD.IADD R81, R81, 0x1, R13 ;  /* 0x0000000151517824 */ /* 0x000fe200078e020d */
[----:B------:R-:W-:Y:S01]  /*4980*/  IADD3 R14, P5, R14, R12, RZ ;  /* 0x0000000c0e0e7210 */ /* 0x000fe20007fbe0ff */
[----:B------:R-:W-:Y:S01]  /*4990*/  FFMA R4, R25, R120, R4 ;  /* 0x0000007819047223 */ /* 0x000fe20000000004 */
[----:B------:R-:W-:Y:S01]  /*49a0*/  @P2 IMAD.MOV.U32 R15, RZ, RZ, R77 ;  /* 0x000000ffff0f2224 */ /* 0x000fe200078e004d */
[----:B------:R-:W-:-:S02]  /*49b0*/  IADD3 R12, P4, R6, R12, RZ ;  /* 0x0000000c060c7210 */ /* 0x000fc40007f9e0ff */
[--C-:B------:R-:W-:Y:S01]  /*49c0*/  IMAD.X R20, R81, 0x1, R21.reuse, P5 ;  /* 0x0000000151147824 */ /* 0x100fe200028e0615 */
[----:B------:R-:W-:Y:S02]  /*49d0*/  F2FP.BF16.F32.PACK_AB R5, RZ, R4 ;  /* 0x00000004ff05723e */ /* 0x000fe400000010ff */
[C---:B------:R-:W-:Y:S02]  /*49e0*/  LEA R4, P5, R14.reuse, R8, 0x1 ;  /* 0x000000080e047211 */ /* 0x040fe400078a08ff */
[----:B------:R-:W-:Y:S02]  /*49f0*/  PRMT R21, R5, 0x7610, R21 ;  /* 0x0000761005157816 */ /* 0x000fe40000000015 */
[----:B------:R-:W-:Y:S02]  /*4a00*/  LEA.HI.X R5, R14, R9, R20, 0x1, P5 ;  /* 0x000000090e057211 */ /* 0x000fe400028f0c14 */
[----:B------:R-:W-:-:S05]  /*4a10*/  @P2 MOV R14, R76 ;  /* 0x0000004c000e2202 */ /* 0x000fca0000000f00 */
[----:B------:R0:W-:Y:S01]  /*4a20*/  @P2 STG.E.U16 desc[UR36][R14.64+0x2], R21 ;  /* 0x000002150e002986 */ /* 0x0001e2000c101524 */
[----:B------:R-:W-:Y:S05]  /*4a30*/  @!P3 BRA `(.L_x_128) ;  /* 0x000000000004b947 */ /* 0x000fea0003800000 */
[----:B------:R0:W5:Y:S02]  /*4a40*/  LDG.E.LTC128B.U16 R138, desc[UR36][R4.64] ;  /* 0x00000024048a7981 */ /* 0x000164000c1e1520 */
.L_x_128:
[----:B------:R-:W-:Y:S05]  /*4a50*/  BSYNC B1 ;  /* 0x0000000000017941 */ /* 0x000fea0003800000 */
.L_x_127:
[----:B0----5:R-:W-:Y:S01]  /*4a60*/  IMAD.U32 R4, R138, 0x10000, RZ ;  /* 0x000100008a047824 */ /* 0x021fe200078e00ff */
[----:B------:R-:W-:Y:S01]  /*4a70*/  ISETP.GT.AND P2, PT, R0, 0x1, P1 ;  /* 0x000000010000780c */ /* 0x000fe20000f44270 */
[----:B------:R-:W-:Y:S01]  /*4a80*/  IMAD.X R13, R7, 0x1, R81, P4 ;  /* 0x00000001070d7824 */ /* 0x000fe200020e0651 */
[----:B------:R-:W-:Y:S01]  /*4a90*/  BSSY B1, `(.L_x_129) ;  /* 0x000000d000017945 */ /* 0x000fe20003800000 */
[----:B------:R-:W-:Y:S01]  /*4aa0*/  FMUL R5, R4, R121 ;  /* 0x0000007904057220 */ /* 0x000fe20000400000 */
[----:B------:R-:W-:Y:S01]  /*4ab0*/  IADD3 R4, P4, R76, R73, RZ ;  /* 0x000000494c047210 */ /* 0x000fe20007f9e0ff */
[----:B------:R-:W-:-:S04]  /*4ac0*/  IMAD.WIDE.U32 R6, R23, R10, R12 ;  /* 0x0000000a17067225 */ /* 0x000fc800078e000c */
[----:B------:R-:W-:Y:S01]  /*4ad0*/  FFMA R5, R26, R120, R5 ;  /* 0x000000781a057223 */ /* 0x000fe20000000005 */
[----:B------:R-:W-:Y:S01]  /*4ae0*/  IMAD.IADD R11, R11, 0x1, R7 ;  /* 0x000000010b0b7824 */ /* 0x000fe200078e0207 */
[----:B------:R-:W-:-:S03]  /*4af0*/  LEA R8, P5, R6, R8, 0x1 ;  /* 0x0000000806087211 */ /* 0x000fc600078a08ff */
[----:B------:R-:W-:Y:S01]  /*4b00*/  F2FP.BF16.F32.PACK_AB R7, RZ, R5 ;  /* 0x00000005ff07723e */ /* 0x000fe200000010ff */
[----:B------:R-:W-:Y:S01]  /*4b10*/  IMAD.X R5, R77, 0x1, R72, P4 ;  /* 0x000000014d057824 */ /* 0x000fe200020e0648 */
[----:B------:R-:W-:-:S04]  /*4b20*/  LEA.HI.X R9, R6, R9, R11, 0x1, P5 ;  /* 0x0000000906097211 */ /* 0x000fc800028f0c0b */
[----:B------:R0:W-:Y:S01]  /*4b30*/  @P3 STG.E.U16 desc[UR36][R4.64], R7 ;  /* 0x0000000704003986 */ /* 0x0001e2000c101524 */
[----:B------:R-:W-:Y:S05]  /*4b40*/  @!P2 BRA `(.L_x_130) ;  /* 0x000000000004a947 */ /* 0x000fea0003800000 */
[----:B------:R0:W5:Y:S02]  /*4b50*/  LDG.E.LTC128B.U16 R138, desc[UR36][R8.64+0x2] ;  /* 0x00000224088a7981 */ /* 0x000164000c1e1520 */
.L_x_130:
[----:B------:R-:W-:Y:S05]  /*4b60*/  BSYNC B1 ;  /* 0x0000000000017941 */ /* 0x000fea0003800000 */
.L_x_129:
[----:B-----5:R-:W-:Y:S01]  /*4b70*/  IMAD.U32 R6, R138, 0x10000, RZ ;  /* 0x000100008a067824 */ /* 0x020fe200078e00ff */
[----:B------:R-:W-:Y:S01]  /*4b80*/  ISETP.GT.AND P3, PT, R0, 0x8, P0 ;  /* 0x000000080000780c */ /* 0x000fe20000764270 */
[----:B------:R-:W-:Y:S02]  /*4b90*/  BSSY B1, `(.L_x_131) ;  /* 0x0000007000017945 */ /* 0x000fe40003800000 */
[----:B------:R-:W-:-:S04]  /*4ba0*/  FMUL R6, R6, R121 ;  /* 0x0000007906067220 */ /* 0x000fc80000400000 */
[----:B------:R-:W-:-:S05]  /*4bb0*/  FFMA R6, R27, R120, R6 ;  /* 0x000000781b067223 */ /* 0x000fca0000000006 */
[----:B------:R-:W-:-:S05]  /*4bc0*/  F2FP.BF16.F32.PACK_AB R6, RZ, R6 ;  /* 0x00000006ff06723e */ /* 0x000fca00000010ff */
[----:B------:R0:W-:Y:S01]  /*4bd0*/  @P2 STG.E.U16 desc[UR36][R4.64+0x2], R6 ;  /* 0x0000020604002986 */ /* 0x0001e2000c101524 */
[----:B------:R-:W-:Y:S05]  /*4be0*/  @!P3 BRA `(.L_x_132) ;  /* 0x000000000004b947 */ /* 0x000fea0003800000 */
[----:B------:R0:W5:Y:S02]  /*4bf0*/  LDG.E.LTC128B.U16 R138, desc[UR36][R74.64+0x10] ;  /* 0x000010244a8a7981 */ /* 0x000164000c1e1520 */
.L_x_132:
[----:B------:R-:W-:Y:S05]  /*4c00*/  BSYNC B1 ;  /* 0x0000000000017941 */ /* 0x000fea0003800000 */
.L_x_131:
[----:B0----5:R-:W-:Y:S01]  /*4c10*/  IMAD.U32 R6, R138, 0x10000, RZ ;  /* 0x000100008a067824 */ /* 0x021fe200078e00ff */
        /* <DEDUP_REMOVED lines=11> */
.L_x_134:
[----:B------:R-:W-:Y:S05]  /*4cd0*/  BSYNC B1 ;  /* 0x0000000000017941 */ /* 0x000fea0003800000 */
.L_x_133:
[----:B0----5:R-:W-:Y:S01]  /*4ce0*/  IMAD.U32 R6, R138, 0x10000, RZ ;  /* 0x000100008a067824 */ /* 0x021fe200078e00ff */
        /* <DEDUP_REMOVED lines=11> */
.L_x_136:
[----:B------:R-:W-:Y:S05]  /*4da0*/  BSYNC B1 ;  /* 0x0000000000017941 */ /* 0x000fea0003800000 */
.L_x_135:
[----:B0----5:R-:W-:Y:S01]  /*4db0*/  SHF.L.U32 R6, R138, 0x10, RZ ;  /* 0x000000108a067819 */ /* 0x021fe200000006ff */
[----:B------:R-:W-:Y:S01]  /*4dc0*/  BSSY B1, `(.L_x_137) ;  /* 0x0000008000017945 */ /* 0x000fe20003800000 */
[----:B------:R-:W-:-:S03]  /*4dd0*/  ISETP.GT.AND P2, PT, R0, 0x9, P1 ;  /* 0x000000090000780c */ /* 0x000fc60000f44270 */
[----:B------:R-:W-:-:S04]  /*4de0*/  FMUL R7, R6, R121 ;  /* 0x0000007906077220 */ /* 0x000fc80000400000 */
[----:B------:R-:W-:-:S05]  /*4df0*/  FFMA R7, R30, R120, R7 ;  /* 0x000000781e077223 */ /* 0x000fca0000000007 */
[----:B------:R-:W-:-:S05]  /*4e00*/  F2FP.BF16.F32.PACK_AB R7, RZ, R7 ;  /* 0x00000007ff07723e */ /* 0x000fca00000010ff */
[----:B------:R0:W-:Y:S01]  /*4e10*/  @P3 STG.E.U16 desc[UR36][R4.64+0x10], R7 ;  /* 0x0000100704003986 */ /* 0x0001e2000c101524 */
[----:B------:R-:W-:Y:S05]  /*4e20*/  @!P2 BRA `(.L_x_138) ;  /* 0x000000000004a947 */ /* 0x000fea0003800000 */
[----:B------:R0:W5:Y:S02]  /*4e30*/  LDG.E.LTC128B.U16 R138, desc[UR36][R8.64+0x12] ;  /* 0x00001224088a7981 */ /* 0x000164000c1e1520 */
.L_x_138:
[----:B------:R-:W-:Y:S05]  /*4e40*/  BSYNC B1 ;  /* 0x0000000000017941 */ /* 0x000fea0003800000 */
.L_x_137:
        /* <DEDUP_REMOVED lines=9> */
.L_x_140:
[----:B------:R-:W-:Y:S05]  /*4ee0*/  BSYNC B1 ;  /* 0x0000000000017941 */ /* 0x000fea0003800000 */
.L_x_139:
        /* <DEDUP_REMOVED lines=12> */
.L_x_142:
[----:B------:R-:W-:Y:S05]  /*4fb0*/  BSYNC B1 ;  /* 0x0000000000017941 */ /* 0x000fea0003800000 */
.L_x_141:
        /* <DEDUP_REMOVED lines=12> */
.L_x_144:
[----:B------:R-:W-:Y:S05]  /*5080*/  BSYNC B1 ;  /* 0x0000000000017941 */ /* 0x000fea0003800000 */
.L_x_143:
[----:B0----5:R-:W-:Y:S01]  /*5090*/  IMAD.U32 R6, R138, 0x10000, RZ ;  /* 0x000100008a067824 */ /* 0x021fe200078e00ff */
        /* <DEDUP_REMOVED lines=8> */
.L_x_146:
[----:B------:R-:W-:Y:S05]  /*5120*/  BSYNC B1 ;  /* 0x0000000000017941 */ /* 0x000fea0003800000 */
.L_x_145:
        /* <DEDUP_REMOVED lines=9> */
.L_x_148:
[----:B------:R-:W-:Y:S05]  /*51c0*/  BSYNC B1 ;  /* 0x0000000000017941 */ /* 0x000fea0003800000 */
.L_x_147:
        /* <DEDUP_REMOVED lines=12> */
.L_x_150:
[----:B------:R-:W-:Y:S05]  /*5290*/  BSYNC B1 ;  /* 0x0000000000017941 */ /* 0x000fea0003800000 */
.L_x_149:
[----:B0----5:R-:W-:Y:S01]  /*52a0*/  SHF.L.U32 R6, R138, 0x10, RZ ;  /* 0x000000108a067819 */ /* 0x021fe200000006ff */
        /* <DEDUP_REMOVED lines=11> */
.L_x_152:
[----:B------:R-:W-:Y:S05]  /*5360*/  BSYNC B1 ;  /* 0x0000000000017941 */ /* 0x000fea0003800000 */
.L_x_151:
        /* <DEDUP_REMOVED lines=9> */
.L_x_154:
[----:B------:R-:W-:Y:S05]  /*5400*/  BSYNC B1 ;  /* 0x0000000000017941 */ /* 0x000fea0003800000 */
.L_x_153:
        /* <DEDUP_REMOVED lines=9> */
.L_x_156:
[----:B------:R-:W-:Y:S05]  /*54a0*/  BSYNC B1 ;  /* 0x0000000000017941 */ /* 0x000fea0003800000 */
.L_x_155:
        /* <DEDUP_REMOVED lines=12> */
.L_x_158:
[----:B------:R-:W-:Y:S05]  /*5570*/  BSYNC B1 ;  /* 0x0000000000017941 */ /* 0x000fea0003800000 */
.L_x_157:
        /* <DEDUP_REMOVED lines=12> */
.L_x_160:
[----:B------:R-:W-:Y:S05]  /*5640*/  BSYNC B1 ;  /* 0x0000000000017941 */ /* 0x000fea0003800000 */
.L_x_159:
        /* <DEDUP_REMOVED lines=9> */
.L_x_162:
[----:B------:R-:W-:Y:S05]  /*56e0*/  BSYNC B1 ;  /* 0x0000000000017941 */ /* 0x000fea0003800000 */
.L_x_161:
        /* <DEDUP_REMOVED lines=9> */
.L_x_164:
[----:B------:R-:W-:Y:S05]  /*5780*/  BSYNC B1 ;  /* 0x0000000000017941 */ /* 0x000fea0003800000 */
.L_x_163:
[----:B0----5:R-:W-:Y:S01]  /*5790*/  SHF.L.U32 R6, R138, 0x10, RZ ;  /* 0x000000108a067819 */ /* 0x021fe200000006ff */
        /* <DEDUP_REMOVED lines=11> */
.L_x_166:
[----:B------:R-:W-:Y:S05]  /*5850*/  BSYNC B1 ;  /* 0x0000000000017941 */ /* 0x000fea0003800000 */
.L_x_165:
        /* <DEDUP_REMOVED lines=12> */
.L_x_168:
[----:B------:R-:W-:Y:S05]  /*5920*/  BSYNC B1 ;  /* 0x0000000000017941 */ /* 0x000fea0003800000 */
.L_x_167:
        /* <DEDUP_REMOVED lines=9> */
.L_x_170:
[----:B------:R-:W-:Y:S05]  /*59c0*/  BSYNC B1 ;  /* 0x0000000000017941 */ /* 0x000fea0003800000 */
.L_x_169:
        /* <DEDUP_REMOVED lines=9> */
.L_x_172:
[----:B------:R-:W-:Y:S05]  /*5a60*/  BSYNC B1 ;  /* 0x0000000000017941 */ /* 0x000fea0003800000 */
.L_x_171:
        /* <DEDUP_REMOVED lines=12> */
.L_x_174:
[----:B------:R-:W-:Y:S05]  /*5b30*/  BSYNC B1 ;  /* 0x0000000000017941 */ /* 0x000fea0003800000 */
.L_x_173:
[----:B0----5:R-:W-:Y:S01]  /*5b40*/  IMAD.U32 R6, R138, 0x10000, RZ ;  /* 0x000100008a067824 */ /* 0x021fe200078e00ff */
        /* <DEDUP_REMOVED lines=11> */
.L_x_176:
[----:B------:R-:W-:Y:S05]  /*5c00*/  BSYNC B1 ;  /* 0x0000000000017941 */ /* 0x000fea0003800000 */
.L_x_175:
        /* <DEDUP_REMOVED lines=9> */
.L_x_178:
[----:B------:R-:W-:Y:S05]  /*5ca0*/  BSYNC B1 ;  /* 0x0000000000017941 */ /* 0x000fea0003800000 */
.L_x_177:
        /* <DEDUP_REMOVED lines=9> */
.L_x_180:
[----:B------:R-:W-:Y:S05]  /*5d40*/  BSYNC B1 ;  /* 0x0000000000017941 */ /* 0x000fea0003800000 */
.L_x_179:
        /* <DEDUP_REMOVED lines=12> */
.L_x_182:
[----:B------:R-:W-:Y:S05]  /*5e10*/  BSYNC B1 ;  /* 0x0000000000017941 */ /* 0x000fea0003800000 */
.L_x_181:
        /* <DEDUP_REMOVED lines=12> */
.L_x_184:
[----:B------:R-:W-:Y:S05]  /*5ee0*/  BSYNC B1 ;  /* 0x0000000000017941 */ /* 0x000fea0003800000 */
.L_x_183:
        /* <DEDUP_REMOVED lines=9> */
.L_x_186:
[----:B------:R-:W-:Y:S05]  /*5f80*/  BSYNC B1 ;  /* 0x0000000000017941 */ /* 0x000fea0003800000 */
.L_x_185:
        /* <DEDUP_REMOVED lines=9> */
.L_x_188:
[----:B------:R-:W-:Y:S05]  /*6020*/  BSYNC B1 ;  /* 0x0000000000017941 */ /* 0x000fea0003800000 */
.L_x_187:
[----:B0----5:R-:W-:Y:S01]  /*6030*/  IMAD.U32 R6, R138, 0x10000, RZ ;  /* 0x000100008a067824 */ /* 0x021fe200078e00ff */
        /* <DEDUP_REMOVED lines=11> */
.L_x_190:
[----:B------:R-:W-:Y:S05]  /*60f0*/  BSYNC B1 ;  /* 0x0000000000017941 */ /* 0x000fea0003800000 */
.L_x_189:
        /* <DEDUP_REMOVED lines=12> */
.L_x_192:
[----:B------:R-:W-:Y:S05]  /*61c0*/  BSYNC B1 ;  /* 0x0000000000017941 */ /* 0x000fea0003800000 */
.L_x_191:
        /* <DEDUP_REMOVED lines=9> */
.L_x_194:
[----:B------:R-:W-:Y:S05]  /*6260*/  BSYNC B1 ;  /* 0x0000000000017941 */ /* 0x000fea0003800000 */
.L_x_193:
        /* <DEDUP_REMOVED lines=9> */
.L_x_196:
[----:B------:R-:W-:Y:S05]  /*6300*/  BSYNC B1 ;  /* 0x0000000000017941 */ /* 0x000fea0003800000 */
.L_x_195:
        /* <DEDUP_REMOVED lines=12> */
.L_x_198:
[----:B------:R-:W-:Y:S05]  /*63d0*/  BSYNC B1 ;  /* 0x0000000000017941 */ /* 0x000fea0003800000 */
.L_x_197:
        /* <DEDUP_REMOVED lines=12> */
.L_x_200:
[----:B------:R-:W-:Y:S05]  /*64a0*/  BSYNC B1 ;  /* 0x0000000000017941 */ /* 0x000fea0003800000 */
.L_x_199:
        /* <DEDUP_REMOVED lines=9> */
.L_x_202:
[----:B------:R-:W-:Y:S05]  /*6540*/  BSYNC B1 ;  /* 0x0000000000017941 */ /* 0x000fea0003800000 */
.L_x_201:
[----:B-----5:R-:W-:Y:S01]  /*6550*/  SHF.L.U32 R6, R138, 0x10, RZ ;  /* 0x000000108a067819 */ /* 0x020fe200000006ff */
        /* <DEDUP_REMOVED lines=8> */
.L_x_204:
[----:B------:R-:W-:Y:S05]  /*65e0*/  BSYNC B1 ;  /* 0x0000000000017941 */ /* 0x000fea0003800000 */
.L_x_203:
        /* <DEDUP_REMOVED lines=12> */
.L_x_206:
[----:B------:R-:W-:Y:S05]  /*66b0*/  BSYNC B1 ;  /* 0x0000000000017941 */ /* 0x000fea0003800000 */
.L_x_205:
        /* <DEDUP_REMOVED lines=12> */
.L_x_208:
[----:B------:R-:W-:Y:S05]  /*6780*/  BSYNC B1 ;  /* 0x0000000000017941 */ /* 0x000fea0003800000 */
.L_x_207:
        /* <DEDUP_REMOVED lines=9> */
.L_x_210:
[----:B------:R-:W-:Y:S05]  /*6820*/  BSYNC B1 ;  /* 0x0000000000017941 */ /* 0x000fea0003800000 */
.L_x_209:
        /* <DEDUP_REMOVED lines=9> */
.L_x_212:
[----:B------:R-:W-:Y:S05]  /*68c0*/  BSYNC B1 ;  /* 0x0000000000017941 */ /* 0x000fea0003800000 */
.L_x_211:
        /* <DEDUP_REMOVED lines=12> */
.L_x_214:
[----:B------:R-:W-:Y:S05]  /*6990*/  BSYNC B1 ;  /* 0x0000000000017941 */ /* 0x000fea0003800000 */
.L_x_213:
        /* <DEDUP_REMOVED lines=9> */
.L_x_216:
[----:B------:R-:W-:Y:S05]  /*6a30*/  BSYNC B1 ;  /* 0x0000000000017941 */ /* 0x000fea0003800000 */
.L_x_215:
        /* <DEDUP_REMOVED lines=9> */
.L_x_218:
[----:B------:R-:W-:Y:S05]  /*6ad0*/  BSYNC B1 ;  /* 0x0000000000017941 */ /* 0x000fea0003800000 */
.L_x_217:
[----:B------:R-:W-:Y:S05]  /*6ae0*/  @!P1 BRA `(.L_x_219) ;  /* 0x0000001800fc9947 */ /* 0x000fea0003800000 */
[----:B-----5:R-:W-:-:S04]  /*6af0*/  IMAD.U32 R138, R138, 0x10000, RZ ;  /* 0x000100008a8a7824 */ /* 0x020fc800078e00ff */
[----:B------:R-:W-:-:S04]  /*6b00*/  FMUL R138, R138, R121 ;  /* 0x000000798a8a7220 */ /* 0x000fc80000400000 */
[----:B------:R-:W-:-:S05]  /*6b10*/  FFMA R138, R71, R120, R138 ;  /* 0x00000078478a7223 */ /* 0x000fca000000008a */
[----:B------:R-:W-:-:S05]  /*6b20*/  F2FP.BF16.F32.PACK_AB R138, RZ, R138 ;  /* 0x0000008aff8a723e */ /* 0x000fca00000010ff */
[----:B------:R0:W-:Y:S01]  /*6b30*/  STG.E.U16 desc[UR36][R4.64+0xb2], R138 ;  /* 0x0000b28a04007986 */ /* 0x0001e2000c101524 */
[----:B------:R-:W-:Y:S05]  /*6b40*/  BRA `(.L_x_219) ;  /* 0x0000001800e47947 */ /* 0x000fea0003800000 */
.L_x_30:
[----:B------:R-:W-:Y:S01]  /*6b50*/  ULDC.64 UR4, c[0x0][0x5c0] ;  /* 0x0001700000047ab9 */ /* 0x000fe20000000a00 */
[-C--:B------:R-:W-:Y:S01]  /*6b60*/  FMUL R72, R72, R120.reuse ;  /* 0x0000007848487220 */ /* 0x080fe20000400000 */
[----:B------:R-:W-:Y:S01]  /*6b70*/  LEA R8, P2, R130, UR4, 0x1 ;  /* 0x0000000482087c11 */ /* 0x000fe2000f8408ff */
[----:B------:R-:W-:Y:S01]  /*6b80*/  FMUL R73, R73, R120 ;  /* 0x0000007849497220 */ /* 0x000fe20000400000 */
[----:B------:R-:W-:Y:S01]  /*6b90*/  ISETP.GT.AND P3, PT, R0, 0x1, P0 ;  /* 0x000000010000780c */ /* 0x000fe20000764270 */
[----:B------:R-:W-:Y:S01]  /*6ba0*/  IMAD.SHL.U32 R7, R4, 0x10, RZ ;  /* 0x0000001004077824 */ /* 0x000fe200078e00ff */
[----:B------:R-:W-:Y:S01]  /*6bb0*/  F2FP.BF16.F32.PACK_AB R72, RZ, R72 ;  /* 0x00000048ff48723e */ /* 0x000fe200000010ff */
[-C--:B------:R-:W-:Y:S01]  /*6bc0*/  FMUL R74, R74, R120.reuse ;  /* 0x000000784a4a7220 */ /* 0x080fe20000400000 */
[----:B------:R-:W-:Y:S01]  /*6bd0*/  LEA.HI.X R9, R130, UR5, R137, 0x1, P2 ;  /* 0x0000000582097c11 */ /* 0x000fe200090f0c89 */
[-C--:B------:R-:W-:Y:S01]  /*6be0*/  FMUL R75, R75, R120.reuse ;  /* 0x000000784b4b7220 */ /* 0x080fe20000400000 */
[----:B------:R-:W-:Y:S01]  /*6bf0*/  ISETP.GT.AND P2, PT, R122, 0x8, PT ;  /* 0x000000087a00780c */ /* 0x000fe20003f44270 */
[-C--:B------:R-:W-:Y:S01]  /*6c00*/  FMUL R76, R76, R120.reuse ;  /* 0x000000784c4c7220 */ /* 0x080fe20000400000 */
[----:B------:R-:W-:Y:S01]  /*6c10*/  F2FP.BF16.F32.PACK_AB R73, RZ, R73 ;  /* 0x00000049ff49723e */ /* 0x000fe200000010ff */
[----:B------:R-:W-:Y:S01]  /*6c20*/  @P1 STG.E.U16 desc[UR36][R8.64], R72 ;  /* 0x0000004808001986 */ /* 0x000fe2000c101524 */
[----:B------:R-:W-:Y:S01]  /*6c30*/  ISETP.GT.AND P1, PT, R0, RZ, P2 ;  /* 0x000000ff0000720c */ /* 0x000fe20001724270 */
[----:B------:R-:W-:Y:S01]  /*6c40*/  FMUL R77, R77, R120 ;  /* 0x000000784d4d7220 */ /* 0x000fe20000400000 */
[----:B------:R-:W-:Y:S01]  /*6c50*/  SHF.L.U64.HI R6, R4, 0x4, R5 ;  /* 0x0000000404067819 */ /* 0x000fe20000010205 */
[----:B------:R-:W-:Y:S01]  /*6c60*/  @P3 STG.E.U16 desc[UR36][R8.64+0x2], R73 ;  /* 0x0000024908003986 */ /* 0x000fe2000c101524 */
[----:B------:R-:W-:Y:S01]  /*6c70*/  IADD3 R10, P4, R7, R8, RZ ;  /* 0x00000008070a7210 */ /* 0x000fe20007f9e0ff */
[----:B------:R-:W-:Y:S01]  /*6c80*/  FMUL R78, R78, R120 ;  /* 0x000000784e4e7220 */ /* 0x000fe20000400000 */
[----:B------:R-:W-:Y:S01]  /*6c90*/  F2FP.BF16.F32.PACK_AB R74, RZ, R74 ;  /* 0x0000004aff4a723e */ /* 0x000fe200000010ff */
[-C--:B------:R-:W-:Y:S01]  /*6ca0*/  FMUL R79, R79, R120.reuse ;  /* 0x000000784f4f7220 */ /* 0x080fe20000400000 */
[----:B------:R-:W-:Y:S01]  /*6cb0*/  ISETP.GT.AND P3, PT, R0, 0x1, P2 ;  /* 0x000000010000780c */ /* 0x000fe20001764270 */
[----:B------:R-:W-:Y:S01]  /*6cc0*/  IMAD.X R11, R6, 0x1, R9, P4 ;  /* 0x00000001060b7824 */ /* 0x000fe200020e0609 */
[----:B------:R-:W-:Y:S01]  /*6cd0*/  ISETP.GT.AND P5, PT, R0, 0x8, P0 ;  /* 0x000000080000780c */ /* 0x000fe200007a4270 */
[-C--:B------:R-:W-:Y:S01]  /*6ce0*/  FMUL R80, R80, R120.reuse ;  /* 0x0000007850507220 */ /* 0x080fe20000400000 */
[C---:B------:R-:W-:Y:S01]  /*6cf0*/  ISETP.GT.AND P4, PT, R0.reuse, 0x9, P0 ;  /* 0x000000090000780c */ /* 0x040fe20000784270 */
[-C--:B------:R-:W-:Y:S01]  /*6d00*/  FMUL R81, R81, R120.reuse ;  /* 0x0000007851517220 */ /* 0x080fe20000400000 */
[----:B------:R-:W-:Y:S01]  /*6d10*/  @P1 STG.E.U16 desc[UR36][R10.64], R74 ;  /* 0x0000004a0a001986 */ /* 0x000fe2000c101524 */
[----:B------:R-:W-:Y:S01]  /*6d20*/  ISETP.GT.AND P1, PT, R0, 0x8, P2 ;  /* 0x000000080000780c */ /* 0x000fe20001724270 */
[-C--:B------:R-:W-:Y:S01]  /*6d30*/  FMUL R82, R82, R120.reuse ;  /* 0x0000007852527220 */ /* 0x080fe20000400000 */
[----:B------:R-:W-:Y:S01]  /*6d40*/  F2FP.BF16.F32.PACK_AB R75, RZ, R75 ;  /* 0x0000004bff4b723e */ /* 0x000fe200000010ff */
[----:B------:R-:W-:Y:S01]  /*6d50*/  FMUL R83, R83, R120 ;  /* 0x0000007853537220 */ /* 0x000fe20000400000 */
[----:B------:R-:W-:Y:S01]  /*6d60*/  F2FP.BF16.F32.PACK_AB R76, RZ, R76 ;  /* 0x0000004cff4c723e */ /* 0x000fe200000010ff */
[----:B------:R-:W-:Y:S01]  /*6d70*/  FMUL R84, R84, R120 ;  /* 0x0000007854547220 */ /* 0x000fe20000400000 */
[----:B------:R-:W-:Y:S01]  /*6d80*/  F2FP.BF16.F32.PACK_AB R77, RZ, R77 ;  /* 0x0000004dff4d723e */ /* 0x000fe200000010ff */
[----:B------:R-:W-:Y:S01]  /*6d90*/  @P3 STG.E.U16 desc[UR36][R10.64+0x2], R75 ;  /* 0x0000024b0a003986 */ /* 0x000fe2000c101524 */
[----:B------:R-:W-:Y:S01]  /*6da0*/  F2FP.BF16.F32.PACK_AB R78, RZ, R78 ;  /* 0x0000004eff4e723e */ /* 0x000fe200000010ff */
[-C--:B------:R-:W-:Y:S01]  /*6db0*/  FMUL R85, R85, R120.reuse ;  /* 0x0000007855557220 */ /* 0x080fe20000400000 */
[C---:B------:R-:W-:Y:S01]  /*6dc0*/  ISETP.GT.AND P3, PT, R0.reuse, 0x9, P2 ;  /* 0x000000090000780c */ /* 0x040fe20001764270 */
[----:B------:R-:W-:Y:S01]  /*6dd0*/  @P5 STG.E.U16 desc[UR36][R8.64+0x10], R76 ;  /* 0x0000104c08005986 */ /* 0x000fe2000c101524 */
[----:B------:R-:W-:Y:S01]  /*6de0*/  ISETP.GT.AND P5, PT, R0, 0x10, P0 ;  /* 0x000000100000780c */ /* 0x000fe200007a4270 */
[-C--:B------:R-:W-:Y:S01]  /*6df0*/  FMUL R86, R86, R120.reuse ;  /* 0x0000007856567220 */ /* 0x080fe20000400000 */
[----:B------:R-:W-:Y:S01]  /*6e00*/  F2FP.BF16.F32.PACK_AB R79, RZ, R79 ;  /* 0x0000004fff4f723e */ /* 0x000fe200000010ff */
[----:B------:R-:W-:Y:S01]  /*6e10*/  @P4 STG.E.U16 desc[UR36][R8.64+0x12], R77 ;  /* 0x0000124d08004986 */ /* 0x000fe2000c101524 */
[C---:B------:R-:W-:Y:S01]  /*6e20*/  ISETP.GT.AND P4, PT, R0.reuse, 0x11, P0 ;  /* 0x000000110000780c */ /* 0x040fe20000784270 */
[----:B------:R-:W-:Y:S01]  /*6e30*/  FMUL R87, R87, R120 ;  /* 0x0000007857577220 */ /* 0x000fe20000400000 */
[----:B------:R-:W-:Y:S01]  /*6e40*/  F2FP.BF16.F32.PACK_AB R80, RZ, R80 ;  /* 0x00000050ff50723e */ /* 0x000fe200000010ff */
[----:B------:R-:W-:Y:S01]  /*6e50*/  @P1 STG.E.U16 desc[UR36][R10.64+0x10], R78 ;  /* 0x0000104e0a001986 */ /* 0x000fe2000c101524 */
[----:B------:R-:W-:Y:S01]  /*6e60*/  ISETP.GT.AND P1, PT, R0, 0x10, P2 ;  /* 0x000000100000780c */ /* 0x000fe20001724270 */
        /* <DEDUP_REMOVED lines=30> */
[-C--:B------:R-:W-:Y:S01]  /*7050*/  FMUL R96, R96, R120.reuse ;  /* 0x0000007860607220 */ /* 0x080fe20000400000 */
[----:B------:R-:W-:Y:S01]  /*7060*/  F2FP.BF16.F32.PACK_AB R89, RZ, R89 ;  /* 0x00000059ff59723e */ /* 0x000fe200000010ff */
[----:B------:R-:W-:Y:S01]  /*7070*/  @P1 STG.E.U16 desc[UR36][R10.64+0x30], R86 ;  /* 0x000030560a001986 */ /* 0x000fe2000c101524 */
[----:B------:R-:W-:Y:S01]  /*7080*/  ISETP.GT.AND P1, PT, R0, 0x20, P2 ;  /* 0x000000200000780c */ /* 0x000fe20001724270 */
[----:B------:R-:W-:Y:S01]  /*7090*/  FMUL R97, R97, R120 ;  /* 0x0000007861617220 */ /* 0x000fe20000400000 */
[----:B------:R-:W-:Y:S01]  /*70a0*/  F2FP.BF16.F32.PACK_AB R90, RZ, R90 ;  /* 0x0000005aff5a723e */ /* 0x000fe200000010ff */
        /* <DEDUP_REMOVED lines=82> */
[----:B------:R-:W-:Y:S01]  /*75d0*/  FMUL R25, R25, R120 ;  /* 0x0000007819197220 */ /* 0x000fe20000400000 */
[----:B------:R-:W-:Y:S01]  /*75e0*/  F2FP.BF16.F32.PACK_AB R114, RZ, R114 ;  /* 0x00000072ff72723e */ /* 0x000fe200000010ff */
[-C--:B------:R-:W-:Y:S01]  /*75f0*/  FMUL R26, R26, R120.reuse ;  /* 0x000000781a1a7220 */ /* 0x080fe20000400000 */
[----:B------:R-:W-:Y:S01]  /*7600*/  F2FP.BF16.F32.PACK_AB R115, RZ, R115 ;  /* 0x00000073ff73723e */ /* 0x000fe200000010ff */
        /* <DEDUP_REMOVED lines=35> */
[----:B------:R-:W-:Y:S01]  /*7840*/  ISETP.GT.AND P2, PT, R0, 0x59, P2 ;  /* 0x000000590000780c */ /* 0x000fe20001744270 */
[-C--:B------:R-:W-:Y:S01]  /*7850*/  FMUL R37, R37, R120.reuse ;  /* 0x0000007825257220 */ /* 0x080fe20000400000 */
[----:B------:R-:W-:Y:S01]  /*7860*/  F2FP.BF16.F32.PACK_AB R29, RZ, R29 ;  /* 0x0000001dff1d723e */ /* 0x000fe200000010ff */
[----:B------:R-:W-:Y:S01]  /*7870*/  FMUL R38, R38, R120 ;  /* 0x0000007826267220 */ /* 0x000fe20000400000 */
[----:B------:R-:W-:Y:S01]  /*7880*/  F2FP.BF16.F32.PACK_AB R30, RZ, R30 ;  /* 0x0000001eff1e723e */ /* 0x000fe200000010ff */
[-C--:B------:R-:W-:Y:S01]  /*7890*/  FMUL R39, R39, R120.reuse ;  /* 0x0000007827277220 */ /* 0x080fe20000400000 */
[----:B------:R-:W-:Y:S01]  /*78a0*/  F2FP.BF16.F32.PACK_AB R31, RZ, R31 ;  /* 0x0000001fff1f723e */ /* 0x000fe200000010ff */
[----:B------:R-:W-:Y:S01]  /*78b0*/  @P4 STG.E.U16 desc[UR36][R8.64+0xa2], R113 ;  /* 0x0000a27108004986 */ /* 0x000fe2000c101524 */
[----:B------:R-:W-:Y:S01]  /*78c0*/  ISETP.GT.AND P4, PT, R0, 0x58, P0 ;  /* 0x000000580000780c */ /* 0x000fe20000784270 */
[----:B------:R-:W-:Y:S01]  /*78d0*/  FMUL R40, R40, R120 ;  /* 0x0000007828287220 */ /* 0x000fe20000400000 */
[----:B------:R-:W-:Y:S01]  /*78e0*/  F2FP.BF16.F32.PACK_AB R32, RZ, R32 ;  /* 0x00000020ff20723e */ /* 0x000fe200000010ff */
[----:B------:R-:W-:Y:S01]  /*78f0*/  @P3 STG.E.U16 desc[UR36][R10.64+0xa0], R114 ;  /* 0x0000a0720a003986 */ /* 0x000fe2000c101524 */
[----:B------:R-:W-:Y:S01]  /*7900*/  ISETP.GT.AND P3, PT, R0, 0x59, P0 ;  /* 0x000000590000780c */ /* 0x000fe20000764270 */
[-C--:B------:R-:W-:Y:S01]  /*7910*/  FMUL R41, R41, R120.reuse ;  /* 0x0000007829297220 */ /* 0x080fe20000400000 */
[C---:B------:R-:W-:Y:S01]  /*7920*/  ISETP.GT.AND P0, PT, R122.reuse, 0x88, PT ;  /* 0x000000887a00780c */ /* 0x040fe20003f04270 */
[----:B------:R-:W-:Y:S01]  /*7930*/  @P1 STG.E.U16 desc[UR36][R10.64+0xa2], R115 ;  /* 0x0000a2730a001986 */ /* 0x000fe2000c101524 */
[----:B------:R-:W-:Y:S01]  /*7940*/  ISETP.GT.AND P1, PT, R122, 0x80, PT ;  /* 0x000000807a00780c */ /* 0x000fe20003f24270 */
[-C--:B------:R-:W-:Y:S01]  /*7950*/  FMUL R42, R42, R120.reuse ;  /* 0x000000782a2a7220 */ /* 0x080fe20000400000 */
[----:B------:R-:W-:Y:S01]  /*7960*/  F2FP.BF16.F32.PACK_AB R33, RZ, R33 ;  /* 0x00000021ff21723e */ /* 0x000fe200000010ff */
[----:B------:R-:W-:Y:S01]  /*7970*/  FMUL R43, R43, R120 ;  /* 0x000000782b2b7220 */ /* 0x000fe20000400000 */
[----:B------:R-:W-:Y:S01]  /*7980*/  F2FP.BF16.F32.PACK_AB R34, RZ, R34 ;  /* 0x00000022ff22723e */ /* 0x000fe200000010ff */
[----:B------:R-:W-:Y:S01]  /*7990*/  @P4 STG.E.U16 desc[UR36][R8.64+0xb0], R116 ;  /* 0x0000b07408004986 */ /* 0x000fe2000c101524 */
[----:B------:R-:W-:Y:S01]  /*79a0*/  ISETP.GT.AND P4, PT, R0, RZ, P1 ;  /* 0x000000ff0000720c */ /* 0x000fe20000f84270 */
[-C--:B------:R-:W-:Y:S01]  /*79b0*/  FMUL R44, R44, R120.reuse ;  /* 0x000000782c2c7220 */ /* 0x080fe20000400000 */
[----:B------:R-:W-:Y:S01]  /*79c0*/  F2FP.BF16.F32.PACK_AB R35, RZ, R35 ;  /* 0x00000023ff23723e */ /* 0x000fe200000010ff */
[----:B------:R0:W-:Y:S01]  /*79d0*/  @P3 STG.E.U16 desc[UR36][R8.64+0xb2], R117 ;  /* 0x0000b27508003986 */ /* 0x0001e2000c101524 */
[----:B------:R-:W-:Y:S01]  /*79e0*/  ISETP.GT.AND P3, PT, R0, 0x1, P1 ;  /* 0x000000010000780c */ /* 0x000fe20000f64270 */
[----:B------:R-:W-:Y:S01]  /*79f0*/  FMUL R45, R45, R120 ;  /* 0x000000782d2d7220 */ /* 0x000fe20000400000 */
[----:B------:R-:W-:Y:S01]  /*7a00*/  F2FP.BF16.F32.PACK_AB R36, RZ, R36 ;  /* 0x00000024ff24723e */ /* 0x000fe200000010ff */
[----:B------:R-:W-:Y:S01]  /*7a10*/  @P5 STG.E.U16 desc[UR36][R10.64+0xb0], R118 ;  /* 0x0000b0760a005986 */ /* 0x000fe2000c101524 */
[----:B------:R-:W-:Y:S01]  /*7a20*/  F2FP.BF16.F32.PACK_AB R37, RZ, R37 ;  /* 0x00000025ff25723e */ /* 0x000fe200000010ff */
[----:B------:R-:W-:Y:S01]  /*7a30*/  FMUL R46, R46, R120 ;  /* 0x000000782e2e7220 */ /* 0x000fe20000400000 */
[----:B------:R-:W-:Y:S01]  /*7a40*/  F2FP.BF16.F32.PACK_AB R38, RZ, R38 ;  /* 0x00000026ff26723e */ /* 0x000fe200000010ff */
[----:B------:R-:W-:Y:S01]  /*7a50*/  @P2 STG.E.U16 desc[UR36][R10.64+0xb2], R119 ;  /* 0x0000b2770a002986 */ /* 0x000fe2000c101524 */
[----:B------:R-:W-:Y:S01]  /*7a60*/  ISETP.GT.AND P2, PT, R0, RZ, P0 ;  /* 0x000000ff0000720c */ /* 0x000fe20000744270 */
[-C--:B------:R-:W-:Y:S01]  /*7a70*/  FMUL R47, R47, R120.reuse ;  /* 0x000000782f2f7220 */ /* 0x080fe20000400000 */
[----:B------:R-:W-:Y:S01]  /*7a80*/  F2FP.BF16.F32.PACK_AB R39, RZ, R39 ;  /* 0x00000027ff27723e */ /* 0x000fe200000010ff */
[----:B------:R-:W-:Y:S01]  /*7a90*/  FMUL R48, R48, R120 ;  /* 0x0000007830307220 */ /* 0x000fe20000400000 */
[----:B0-----:R-:W-:Y:S01]  /*7aa0*/  LEA R8, P5, R4, R8, 0x8 ;  /* 0x0000000804087211 */ /* 0x001fe200078a40ff */
[----:B------:R-:W-:Y:S01]  /*7ab0*/  FMUL R49, R49, R120 ;  /* 0x0000007831317220 */ /* 0x000fe20000400000 */
[----:B------:R-:W-:Y:S01]  /*7ac0*/  F2FP.BF16.F32.PACK_AB R40, RZ, R40 ;  /* 0x00000028ff28723e */ /* 0x000fe200000010ff */
[-C--:B------:R-:W-:Y:S01]  /*7ad0*/  FMUL R50, R50, R120.reuse ;  /* 0x0000007832327220 */ /* 0x080fe20000400000 */
[----:B------:R-:W-:Y:S01]  /*7ae0*/  LEA.HI.X R9, R4, R9, R5, 0x8, P5 ;  /* 0x0000000904097211 */ /* 0x000fe200028f4405 */
[-C--:B------:R-:W-:Y:S01]  /*7af0*/  FMUL R51, R51, R120.reuse ;  /* 0x0000007833337220 */ /* 0x080fe20000400000 */
[----:B------:R-:W-:Y:S01]  /*7b00*/  ISETP.GT.AND P5, PT, R0, 0x1, P0 ;  /* 0x000000010000780c */ /* 0x000fe200007a4270 */
[-C--:B------:R-:W-:Y:S01]  /*7b10*/  FMUL R52, R52, R120.reuse ;  /* 0x0000007834347220 */ /* 0x080fe20000400000 */
[----:B------:R-:W-:Y:S01]  /*7b20*/  F2FP.BF16.F32.PACK_AB R41, RZ, R41 ;  /* 0x00000029ff29723e */ /* 0x000fe200000010ff */
[----:B------:R-:W-:Y:S01]  /*7b30*/  @P4 STG.E.U16 desc[UR36][R8.64], R24 ;  /* 0x0000001808004986 */ /* 0x000fe2000c101524 */
[----:B------:R-:W-:Y:S01]  /*7b40*/  ISETP.GT.AND P4, PT, R0, 0x8, P1 ;  /* 0x000000080000780c */ /* 0x000fe20000f84270 */
[----:B------:R-:W-:Y:S01]  /*7b50*/  FMUL R53, R53, R120 ;  /* 0x0000007835357220 */ /* 0x000fe20000400000 */
[----:B------:R-:W-:Y:S01]  /*7b60*/  F2FP.BF16.F32.PACK_AB R42, RZ, R42 ;  /* 0x0000002aff2a723e */ /* 0x000fe200000010ff */
[----:B------:R-:W-:Y:S01]  /*7b70*/  @P3 STG.E.U16 desc[UR36][R8.64+0x2], R25 ;  /* 0x0000021908003986 */ /* 0x000fe2000c101524 */
[----:B------:R-:W-:Y:S01]  /*7b80*/  IADD3 R4, P3, R7, R8, RZ ;  /* 0x0000000807047210 */ /* 0x000fe20007f7e0ff */
[-C--:B------:R-:W-:Y:S01]  /*7b90*/  FMUL R54, R54, R120.reuse ;  /* 0x0000007836367220 */ /* 0x080fe20000400000 */
[----:B------:R-:W-:Y:S01]  /*7ba0*/  F2FP.BF16.F32.PACK_AB R43, RZ, R43 ;  /* 0x0000002bff2b723e */ /* 0x000fe200000010ff */
[----:B------:R-:W-:Y:S01]  /*7bb0*/  FMUL R55, R55, R120 ;  /* 0x0000007837377220 */ /* 0x000fe20000400000 */
[----:B------:R-:W-:Y:S01]  /*7bc0*/  F2FP.BF16.F32.PACK_AB R44, RZ, R44 ;  /* 0x0000002cff2c723e */ /* 0x000fe200000010ff */
[--C-:B------:R-:W-:Y:S01]  /*7bd0*/  IMAD.X R5, R6, 0x1, R9.reuse, P3 ;  /* 0x0000000106057824 */ /* 0x100fe200018e0609 */
[----:B------:R-:W-:Y:S01]  /*7be0*/  ISETP.GT.AND P3, PT, R0, 0x9, P1 ;  /* 0x000000090000780c */ /* 0x000fe20000f64270 */
[-C--:B------:R-:W-:Y:S01]  /*7bf0*/  FMUL R56, R56, R120.reuse ;  /* 0x0000007838387220 */ /* 0x080fe20000400000 */
[----:B------:R-:W-:Y:S01]  /*7c00*/  F2FP.BF16.F32.PACK_AB R45, RZ, R45 ;  /* 0x0000002dff2d723e */ /* 0x000fe200000010ff */
[--C-:B------:R-:W-:Y:S01]  /*7c10*/  @P4 IMAD.MOV.U32 R6, RZ, RZ, R8.reuse ;  /* 0x000000ffff064224 */ /* 0x100fe200078e0008 */
[----:B------:R-:W-:Y:S01]  /*7c20*/  @P2 STG.E.U16 desc[UR36][R4.64], R26 ;  /* 0x0000001a04002986 */ /* 0x000fe2000c101524 */
[--C-:B------:R-:W-:Y:S01]  /*7c30*/  @P4 IMAD.MOV.U32 R7, RZ, RZ, R9.reuse ;  /* 0x000000ffff074224 */ /* 0x100fe200078e0009 */
[C---:B------:R-:W-:Y:S01]  /*7c40*/  ISETP.GT.AND P2, PT, R0.reuse, 0x8, P0 ;  /* 0x000000080000780c */ /* 0x040fe20000744270 */
[-C--:B------:R-:W-:Y:S01]  /*7c50*/  FMUL R57, R57, R120.reuse ;  /* 0x0000007839397220 */ /* 0x080fe20000400000 */
[----:B------:R-:W-:Y:S01]  /*7c60*/  @P5 STG.E.U16 desc[UR36][R4.64+0x2], R27 ;  /* 0x0000021b04005986 */ /* 0x000fe2000c101524 */
[----:B------:R-:W-:Y:S01]  /*7c70*/  ISETP.GT.AND P5, PT, R0, 0x9, P0 ;  /* 0x000000090000780c */ /* 0x000fe200007a4270 */
[----:B------:R-:W-:Y:S01]  /*7c80*/  FMUL R58, R58, R120 ;  /* 0x000000783a3a7220 */ /* 0x000fe20000400000 */
[----:B------:R-:W-:Y:S01]  /*7c90*/  F2FP.BF16.F32.PACK_AB R46, RZ, R46 ;  /* 0x0000002eff2e723e */ /* 0x000fe200000010ff */
[----:B------:R0:W-:Y:S01]  /*7ca0*/  @P4 STG.E.U16 desc[UR36][R6.64+0x10], R28 ;  /* 0x0000101c06004986 */ /* 0x0001e2000c101524 */
        /* <DEDUP_REMOVED lines=9> */
[----:B------:R-:W-:Y:S01]  /*7d40*/  FMUL R63, R63, R120 ;  /* 0x000000783f3f7220 */ /* 0x000fe20000400000 */
[----:B------:R-:W-:Y:S01]  /*7d50*/  F2FP.BF16.F32.PACK_AB R51, RZ, R51 ;  /* 0x00000033ff33723e */ /* 0x000fe200000010ff */
[--C-:B0-----:R-:W-:Y:S01]  /*7d60*/  @P3 IMAD.MOV.U32 R6, RZ, RZ, R8.reuse ;  /* 0x000000ffff063224 */ /* 0x101fe200078e0008 */
[----:B------:R-:W-:Y:S01]  /*7d70*/  F2FP.BF16.F32.PACK_AB R52, RZ, R52 ;  /* 0x00000034ff34723e */ /* 0x000fe200000010ff */
[--C-:B------:R-:W-:Y:S01]  /*7d80*/  @P3 IMAD.MOV.U32 R7, RZ, RZ, R9.reuse ;  /* 0x000000ffff073224 */ /* 0x100fe200078e0009 */
[----:B------:R-:W-:Y:S01]  /*7d90*/  F2FP.BF16.F32.PACK_AB R53, RZ, R53 ;  /* 0x00000035ff35723e */ /* 0x000fe200000010ff */
[----:B------:R-:W-:Y:S01]  /*7da0*/  FMUL R64, R64, R120 ;  /* 0x0000007840407220 */ /* 0x000fe20000400000 */
[----:B------:R-:W-:Y:S01]  /*7db0*/  F2FP.BF16.F32.PACK_AB R54, RZ, R54 ;  /* 0x00000036ff36723e */ /* 0x000fe200000010ff */
[-C--:B------:R-:W-:Y:S01]  /*7dc0*/  FMUL R65, R65, R120.reuse ;  /* 0x0000007841417220 */ /* 0x080fe20000400000 */
[----:B------:R0:W-:Y:S01]  /*7dd0*/  @P3 STG.E.U16 desc[UR36][R6.64+0x12], R29 ;  /* 0x0000121d06003986 */ /* 0x0001e2000c101524 */
        /* <DEDUP_REMOVED lines=11> */
[----:B0-----:R-:W-:Y:S01]  /*7e90*/  @P4 IMAD.MOV.U32 R6, RZ, RZ, R8 ;  /* 0x000000ffff064224 */ /* 0x001fe200078e0008 */
[----:B------:R-:W-:Y:S01]  /*7ea0*/  F2FP.BF16.F32.PACK_AB R58, RZ, R58 ;  /* 0x0000003aff3a723e */ /* 0x000fe200000010ff */
[----:B------:R-:W-:Y:S01]  /*7eb0*/  @P4 IMAD.MOV.U32 R7, RZ, RZ, R9 ;  /* 0x000000ffff074224 */ /* 0x000fe200078e0009 */
[----:B------:R-:W-:Y:S01]  /*7ec0*/  F2FP.BF16.F32.PACK_AB R59, RZ, R59 ;  /* 0x0000003bff3b723e */ /* 0x000fe200000010ff */
[----:B------:R-:W-:Y:S01]  /*7ed0*/  FMUL R69, R69, R120 ;  /* 0x0000007845457220 */ /* 0x000fe20000400000 */
[----:B------:R-:W-:Y:S01]  /*7ee0*/  F2FP.BF16.F32.PACK_AB R60, RZ, R60 ;  /* 0x0000003cff3c723e */ /* 0x000fe200000010ff */
[-C--:B------:R-:W-:Y:S01]  /*7ef0*/  FMUL R70, R70, R120.reuse ;  /* 0x0000007846467220 */ /* 0x080fe20000400000 */
[----:B------:R0:W-:Y:S01]  /*7f00*/  @P4 STG.E.U16 desc[UR36][R6.64+0x20], R32 ;  /* 0x0000202006004986 */ /* 0x0001e2000c101524 */
[----:B------:R-:W-:Y:S01]  /*7f10*/  ISETP.GT.AND P4, PT, R0, 0x18, P1 ;  /* 0x000000180000780c */ /* 0x000fe20000f84270 */
[----:B------:R-:W-:Y:S01]  /*7f20*/  FMUL R71, R71, R120 ;  /* 0x0000007847477220 */ /* 0x000fe20000400000 */
[----:B------:R-:W-:-:S02]  /*7f30*/  F2FP.BF16.F32.PACK_AB R61, RZ, R61 ;  /* 0x0000003dff3d723e */ /* 0x000fc400000010ff */
[----:B------:R-:W-:Y:S02]  /*7f40*/  F2FP.BF16.F32.PACK_AB R62, RZ, R62 ;  /* 0x0000003eff3e723e */ /* 0x000fe400000010ff */
[----:B------:R-:W-:Y:S02]  /*7f50*/  F2FP.BF16.F32.PACK_AB R63, RZ, R63 ;  /* 0x0000003fff3f723e */ /* 0x000fe400000010ff */
[----:B------:R-:W-:Y:S02]  /*7f60*/  F2FP.BF16.F32.PACK_AB R64, RZ, R64 ;  /* 0x00000040ff40723e */ /* 0x000fe400000010ff */
[----:B------:R-:W-:Y:S01]  /*7f70*/  F2FP.BF16.F32.PACK_AB R65, RZ, R65 ;  /* 0x00000041ff41723e */ /* 0x000fe200000010ff */
[----:B0-----:R-:W-:Y:S01]  /*7f80*/  @P3 IMAD.MOV.U32 R6, RZ, RZ, R8 ;  /* 0x000000ffff063224 */ /* 0x001fe200078e0008 */
[----:B------:R-:W-:Y:S01]  /*7f90*/  F2FP.BF16.F32.PACK_AB R66, RZ, R66 ;  /* 0x00000042ff42723e */ /* 0x000fe200000010ff */
[----:B------:R-:W-:Y:S01]  /*7fa0*/  @P3 IMAD.MOV.U32 R7, RZ, RZ, R9 ;  /* 0x000000ffff073224 */ /* 0x000fe200078e0009 */
[----:B------:R-:W-:-:S02]  /*7fb0*/  F2FP.BF16.F32.PACK_AB R67, RZ, R67 ;  /* 0x00000043ff43723e */ /* 0x000fc400000010ff */
[----:B------:R-:W-:Y:S02]  /*7fc0*/  F2FP.BF16.F32.PACK_AB R68, RZ, R68 ;  /* 0x00000044ff44723e */ /* 0x000fe400000010ff */
[----:B------:R0:W-:Y:S01]  /*7fd0*/  @P3 STG.E.U16 desc[UR36][R6.64+0x22], R33 ;  /* 0x0000222106003986 */ /* 0x0001e2000c101524 */
[C---:B------:R-:W-:Y:S02]  /*7fe0*/  ISETP.GT.AND P3, PT, R0.reuse, 0x19, P1 ;  /* 0x000000190000780c */ /* 0x040fe40000f64270 */
[----:B------:R-:W-:Y:S01]  /*7ff0*/  F2FP.BF16.F32.PACK_AB R69, RZ, R69 ;  /* 0x00000045ff45723e */ /* 0x000fe200000010ff */
[----:B------:R-:W-:Y:S01]  /*8000*/  @P2 STG.E.U16 desc[UR36][R4.64+0x20], R34 ;  /* 0x0000202204002986 */ /* 0x000fe2000c101524 */
[C---:B------:R-:W-:Y:S02]  /*8010*/  ISETP.GT.AND P2, PT, R0.reuse, 0x18, P0 ;  /* 0x000000180000780c */ /* 0x040fe40000744270 */
[----:B------:R-:W-:Y:S01]  /*8020*/  F2FP.BF16.F32.PACK_AB R70, RZ, R70 ;  /* 0x00000046ff46723e */ /* 0x000fe200000010ff */
[----:B------:R-:W-:Y:S01]  /*8030*/  @P5 STG.E.U16 desc[UR36][R4.64+0x22], R35 ;  /* 0x0000222304005986 */ /* 0x000fe2000c101524 */
[----:B------:R-:W-:-:S02]  /*8040*/  ISETP.GT.AND P5, PT, R0, 0x19, P0 ;  /* 0x000000190000780c */ /* 0x000fc400007a4270 */
[----:B------:R-:W-:Y:S01]  /*8050*/  F2FP.BF16.F32.PACK_AB R71, RZ, R71 ;  /* 0x00000047ff47723e */ /* 0x000fe200000010ff */
[----:B0-----:R-:W-:Y:S01]  /*8060*/  @P4 IMAD.MOV.U32 R7, RZ, RZ, R9 ;  /* 0x000000ffff074224 */ /* 0x001fe200078e0009 */
[----:B------:R-:W-:-:S05]  /*8070*/  @P4 MOV R6, R8 ;  /* 0x0000000800064202 */ /* 0x000fca0000000f00 */
[----:B------:R0:W-:Y:S01]  /*8080*/  @P4 STG.E.U16 desc[UR36][R6.64+0x30], R36 ;  /* 0x0000302406004986 */ /* 0x0001e2000c101524 */
[----:B------:R-:W-:Y:S01]  /*8090*/  ISETP.GT.AND P4, PT, R0, 0x20, P1 ;  /* 0x000000200000780c */ /* 0x000fe20000f84270 */
[----:B0-----:R-:W-:Y:S02]  /*80a0*/  @P3 IMAD.MOV.U32 R6, RZ, RZ, R8 ;  /* 0x000000ffff063224 */ /* 0x001fe400078e0008 */
[----:B------:R-:W-:-:S05]  /*80b0*/  @P3 IMAD.MOV.U32 R7, RZ, RZ, R9 ;  /* 0x000000ffff073224 */ /* 0x000fca00078e0009 */
[----:B------:R0:W-:Y:S01]  /*80c0*/  @P3 STG.E.U16 desc[UR36][R6.64+0x32], R37 ;  /* 0x0000322506003986 */ /* 0x0001e2000c101524 */
[----:B------:R-:W-:-:S03]  /*80d0*/  ISETP.GT.AND P3, PT, R0, 0x21, P1 ;  /* 0x000000210000780c */ /* 0x000fc60000f64270 */
[----:B------:R-:W-:Y:S01]  /*80e0*/  @P2 STG.E.U16 desc[UR36][R4.64+0x30], R38 ;  /* 0x0000302604002986 */ /* 0x000fe2000c101524 */
[----:B------:R-:W-:-:S03]  /*80f0*/  ISETP.GT.AND P2, PT, R0, 0x20, P0 ;  /* 0x000000200000780c */ /* 0x000fc60000744270 */
[----:B------:R-:W-:Y:S01]  /*8100*/  @P5 STG.E.U16 desc[UR36][R4.64+0x32], R39 ;  /* 0x0000322704005986 */ /* 0x000fe2000c101524 */
[----:B------:R-:W-:Y:S01]  /*8110*/  ISETP.GT.AND P5, PT, R0, 0x21, P0 ;  /* 0x000000210000780c */ /* 0x000fe200007a4270 */
[----:B0-----:R-:W-:Y:S02]  /*8120*/  @P4 IMAD.MOV.U32 R6, RZ, RZ, R8 ;  /* 0x000000ffff064224 */ /* 0x001fe400078e0008 */
[----:B------:R-:W-:-:S05]  /*8130*/  @P4 IMAD.MOV.U32 R7, RZ, RZ, R9 ;  /* 0x000000ffff074224 */ /* 0x000fca00078e0009 */
        /* <DEDUP_REMOVED lines=61> */
[----:B------:R-:W-:Y:S02]  /*8510*/  ISETP.GT.AND P4, PT, R0, 0x50, P1 ;  /* 0x000000500000780c */ /* 0x000fe40000f84270 */
[----:B0-----:R-:W-:Y:S01]  /*8520*/  @P3 MOV R6, R8 ;  /* 0x0000000800063202 */ /* 0x001fe20000000f00 */
        /* <DEDUP_REMOVED lines=10> */
[C---:B------:R-:W-:Y:S02]  /*85d0*/  ISETP.GT.AND P4, PT, R0.reuse, 0x51, P0 ;  /* 0x000000510000780c */ /* 0x040fe40000784270 */
[----:B------:R-:W-:Y:S01]  /*85e0*/  ISETP.GT.AND P0, PT, R0, 0x59, P0 ;  /* 0x000000590000780c */ /* 0x000fe20000704270 */
[----:B0-----:R-:W-:Y:S02]  /*85f0*/  @P3 IMAD.MOV.U32 R6, RZ, RZ, R8 ;  /* 0x000000ffff063224 */ /* 0x001fe400078e0008 */
[----:B------:R-:W-:-:S05]  /*8600*/  @P3 IMAD.MOV.U32 R7, RZ, RZ, R9 ;  /* 0x000000ffff073224 */ /* 0x000fca00078e0009 */
[----:B------:R0:W-:Y:S01]  /*8610*/  @P3 STG.E.U16 desc[UR36][R6.64+0xa2], R65 ;  /* 0x0000a24106003986 */ /* 0x0001e2000c101524 */
[C---:B------:R-:W-:Y:S02]  /*8620*/  ISETP.GT.AND P3, PT, R0.reuse, 0x58, P1 ;  /* 0x000000580000780c */ /* 0x040fe40000f64270 */
[----:B------:R-:W-:Y:S01]  /*8630*/  ISETP.GT.AND P1, PT, R0, 0x59, P1 ;  /* 0x000000590000780c */ /* 0x000fe20000f24270 */
[----:B------:R-:W-:Y:S04]  /*8640*/  @P2 STG.E.U16 desc[UR36][R4.64+0xa0], R66 ;  /* 0x0000a04204002986 */ /* 0x000fe8000c101524 */
[----:B------:R-:W-:Y:S06]  /*8650*/  @P4 STG.E.U16 desc[UR36][R4.64+0xa2], R67 ;  /* 0x0000a24304004986 */ /* 0x000fec000c101524 */
[----:B0-----:R-:W-:-:S02]  /*8660*/  @P3 IMAD.MOV.U32 R6, RZ, RZ, R8 ;  /* 0x000000ffff063224 */ /* 0x001fc400078e0008 */
[----:B------:R-:W-:-:S05]  /*8670*/  @P3 IMAD.MOV.U32 R7, RZ, RZ, R9 ;  /* 0x000000ffff073224 */ /* 0x000fca00078e0009 */
[----:B------:R0:W-:Y:S04]  /*8680*/  @P3 STG.E.U16 desc[UR36][R6.64+0xb0], R68 ;  /* 0x0000b04406003986 */ /* 0x0001e8000c101524 */
[----:B------:R1:W-:Y:S04]  /*8690*/  @P1 STG.E.U16 desc[UR36][R8.64+0xb2], R69 ;  /* 0x0000b24508001986 */ /* 0x0003e8000c101524 */
[----:B------:R1:W-:Y:S01]  /*86a0*/  @P5 STG.E.U16 desc[UR36][R4.64+0xb0], R70 ;  /* 0x0000b04604005986 */ /* 0x0003e2000c101524 */
[----:B0-----:R-:W-:Y:S02]  /*86b0*/  @P0 IMAD.MOV.U32 R6, RZ, RZ, R4 ;  /* 0x000000ffff060224 */ /* 0x001fe400078e0004 */
[----:B------:R-:W-:-:S05]  /*86c0*/  @P0 IMAD.MOV.U32 R7, RZ, RZ, R5 ;  /* 0x000000ffff070224 */ /* 0x000fca00078e0005 */
[----:B------:R1:W-:Y:S02]  /*86d0*/  @P0 STG.E.U16 desc[UR36][R6.64+0xb2], R71 ;  /* 0x0000b24706000986 */ /* 0x0003e4000c101524 */
.L_x_219:
[----:B------:R-:W-:Y:S05]  /*86e0*/  BSYNC B0 ;  /* 0x0000000000007941 */ /* 0x000fea0003800000 */
.L_x_29:
[----:B------:R-:W-:Y:S01]  /*86f0*/  ULDC UR4, c[0x0][0xc] ;  /* 0x0000030000047ab9 */ /* 0x000fe20000000800 */
[----:B------:R-:W-:Y:S01]  /*8700*/  ULDC UR5, c[0x0][0x10] ;  /* 0x0000040000057ab9 */ /* 0x000fe20000000800 */
[----:B01----:R-:W0:Y:S01]  /*8710*/  LDC R5, c[0x0][0x14] ;  /* 0x00000500ff057b82 */ /* 0x003e220000000800 */
[----:B------:R-:W-:Y:S01]  /*8720*/  UIMAD.WIDE.U32 UR4, UR4, UR5, URZ ;  /* 0x00000005040472a5 */ /* 0x000fe2000f8e003f */
[----:B------:R-:W-:Y:S01]  /*8730*/  PRMT R0, RZ, 0x7610, R0 ;  /* 0x00007610ff007816 */ /* 0x000fe20000000000 */
[----:B------:R-:W-:Y:S02]  /*8740*/  IMAD.MOV.U32 R122, RZ, RZ, -0x1 ;  /* 0xffffffffff7a7424 */ /* 0x000fe400078e00ff */
[----:B------:R-:W-:Y:S02]  /*8750*/  IMAD.MOV.U32 R23, RZ, RZ, -0x1 ;  /* 0xffffffffff177424 */ /* 0x000fe400078e00ff */
[----:B0-----:R-:W-:-:S04]  /*8760*/  IMAD.WIDE.U32 R16, R5, UR4, R16 ;  /* 0x0000000405107c25 */ /* 0x001fc8000f8e0010 */
[----:B------:R-:W-:Y:S01]  /*8770*/  IMAD R5, R5, UR5, RZ ;  /* 0x0000000505057c24 */ /* 0x000fe2000f8e02ff */
[----:B------:R-:W-:Y:S02]  /*8780*/  ULDC.64 UR4, c[0x0][0x650] ;  /* 0x0001940000047ab9 */ /* 0x000fe40000000a00 */
[----:B------:R-:W-:Y:S01]  /*8790*/  ISETP.GE.U32.AND P0, PT, R16, UR4, PT ;  /* 0x0000000410007c0c */ /* 0x000fe2000bf06070 */
[----:B------:R-:W-:-:S05]  /*87a0*/  IMAD.IADD R17, R17, 0x1, R5 ;  /* 0x0000000111117824 */ /* 0x000fca00078e0205 */
[----:B------:R-:W-:-:S13]  /*87b0*/  ISETP.GE.U32.AND.EX P0, PT, R17, UR5, PT, P0 ;  /* 0x0000000511007c0c */ /* 0x000fda000bf06100 */
[----:B------:R-:W-:Y:S05]  /*87c0*/  @P0 BRA `(.L_x_220) ;  /* 0x0000000400640947 */ /* 0x000fea0003800000 */
[----:B------:R-:W0:Y:S01]  /*87d0*/  S2R R12, SR_CTAID.X ;  /* 0x00000000000c7919 */ /* 0x000e220000002500 */
[----:B------:R-:W1:Y:S01]  /*87e0*/  LDC.64 R10, c[0x0][0x628] ;  /* 0x00018a00ff0a7b82 */ /* 0x000e620000000a00 */
[----:B------:R-:W-:Y:S01]  /*87f0*/  ULDC UR4, c[0x0][0x150] ;  /* 0x0000540000047ab9 */ /* 0x000fe20000000800 */
[----:B------:R-:W-:Y:S01]  /*8800*/  MOV R8, R16 ;  /* 0x0000001000087202 */ /* 0x000fe20000000f00 */
[----:B------:R-:W0:Y:S01]  /*8810*/  S2R R24, SR_CTAID.Y ;  /* 0x0000000000187919 */ /* 0x000e220000002600 */
[----:B------:R-:W-:-:S04]  /*8820*/  IMAD.MOV.U32 R9, RZ, RZ, R17 ;  /* 0x000000ffff097224 */ /* 0x000fc800078e0011 */
[----:B------:R-:W2:Y:S08]  /*8830*/  LDC R21, c[0x0][0x144] ;  /* 0x00005100ff157b82 */ /* 0x000eb00000000800 */
[----:B------:R-:W2:Y:S08]  /*8840*/  LDC R0, c[0x0][0x630] ;  /* 0x00018c00ff007b82 */ /* 0x000eb00000000800 */
[----:B------:R-:W2:Y:S01]  /*8850*/  LDC.64 R14, c[0x0][0x620] ;  /* 0x00018800ff0e7b82 */ /* 0x000ea20000000a00 */
[----:B-1----:R-:W-:-:S04]  /*8860*/  ISETP.NE.U32.AND P0, PT, R10, RZ, PT ;  /* 0x000000ff0a00720c */ /* 0x002fc80003f05070 */
[----:B------:R-:W-:Y:S02]  /*8870*/  ISETP.NE.AND.EX P0, PT, R11, RZ, PT, P0 ;  /* 0x000000ff0b00720c */ /* 0x000fe40003f05300 */
[----:B0-----:R-:W-:-:S05]  /*8880*/  I2FP.F32.U32 R3, R12 ;  /* 0x0000000c00037245 */ /* 0x001fca0000201000 */
[----:B------:R-:W-:-:S04]  /*8890*/  FMUL R3, R3, UR4 ;  /* 0x0000000403037c20 */ /* 0x000fc80008400000 */
[----:B------:R0:W1:Y:S02]  /*88a0*/  F2I.U32.TRUNC.NTZ R20, R3 ;  /* 0x0000000300147305 */ /* 0x000064000020f000 */
[----:B------:R-:W-:Y:S05]  /*88b0*/  @!P0 BRA `(.L_x_221) ;  /* 0x0000000000288947 */ /* 0x000fea0003800000 */
[----:B0-----:R-:W0:Y:S02]  /*88c0*/  LDC R3, c[0x0][0x634] ;  /* 0x00018d00ff037b82 */ /* 0x001e240000000800 */
        /* <DEDUP_REMOVED lines=9> */
.L_x_221:
[----:B------:R-:W3:Y:S01]  /*8960*/  LDC.64 R30, c[0x0][0x640] ;  /* 0x00019000ff1e7b82 */ /* 0x000ee20000000a00 */
[-CC-:B--2---:R-:W-:Y:S01]  /*8970*/  SHF.R.U64 R23, R8, R0.reuse, R9.reuse ;  /* 0x0000000008177219 */ /* 0x184fe20000001209 */
[----:B-1----:R-:W-:Y:S01]  /*8980*/  IMAD.MOV R20, RZ, RZ, -R20 ;  /* 0x000000ffff147224 */ /* 0x002fe200078e0a14 */
[----:B------:R-:W-:Y:S01]  /*8990*/  SHF.R.U32.HI R0, RZ, R0, R9 ;  /* 0x00000000ff007219 */ /* 0x000fe20000011609 */
[----:B------:R-:W-:Y:S01]  /*89a0*/  ULDC UR4, c[0x0][0x154] ;  /* 0x0000550000047ab9 */ /* 0x000fe20000000800 */
[----:B0-----:R-:W-:Y:S01]  /*89b0*/  IADD3 R3, P0, RZ, -R23, RZ ;  /* 0x80000017ff037210 */ /* 0x001fe20007f1e0ff */
[----:B------:R-:W-:Y:S02]  /*89c0*/  IMAD R26, R21, R20, R12 ;  /* 0x00000014151a7224 */ /* 0x000fe400078e020c */
[----:B------:R-:W0:Y:S01]  /*89d0*/  LDC R6, c[0x0][0x618] ;  /* 0x00018600ff067b82 */ /* 0x000e220000000800 */
[----:B------:R-:W-:Y:S02]  /*89e0*/  IMAD.MOV.U32 R7, RZ, RZ, 0x1 ;  /* 0x00000001ff077424 */ /* 0x000fe400078e00ff */
[----:B------:R-:W-:-:S04]  /*89f0*/  IMAD.X R5, RZ, RZ, ~R0, P0 ;  /* 0x000000ffff057224 */ /* 0x000fc800000e0e00 */
[-C--:B------:R-:W-:Y:S01]  /*8a00*/  IMAD R0, R5, R14.reuse, RZ ;  /* 0x0000000e05007224 */ /* 0x080fe200078e02ff */
[----:B------:R-:W1:Y:S01]  /*8a10*/  LDC R8, c[0x0][0x608] ;  /* 0x00018200ff087b82 */ /* 0x000e620000000800 */
[----:B------:R-:W-:-:S04]  /*8a20*/  IMAD.WIDE.U32 R4, R3, R14, R16 ;  /* 0x0000000e03047225 */ /* 0x000fc800078e0010 */
[----:B------:R-:W-:Y:S01]  /*8a30*/  IMAD R3, R3, R15, R0 ;  /* 0x0000000f03037224 */ /* 0x000fe200078e0200 */
[----:B------:R-:W-:Y:S02]  /*8a40*/  I2FP.F32.U32 R0, R24 ;  /* 0x0000001800007245 */ /* 0x000fe40000201000 */
[----:B------:R-:W2:Y:S01]  /*8a50*/  LDC R28, c[0x0][0x658] ;  /* 0x00019600ff1c7b82 */ /* 0x000ea20000000800 */
[----:B------:R-:W-:Y:S01]  /*8a60*/  IMAD.IADD R3, R5, 0x1, R3 ;  /* 0x0000000105037824 */ /* 0x000fe200078e0203 */
[----:B---3--:R-:W-:Y:S01]  /*8a70*/  ISETP.NE.U32.AND P0, PT, R30, RZ, PT ;  /* 0x000000ff1e00720c */ /* 0x008fe20003f05070 */
[----:B------:R-:W-:Y:S01]  /*8a80*/  FMUL R0, R0, UR4 ;  /* 0x0000000400007c20 */ /* 0x000fe20008400000 */
[----:B------:R-:W-:Y:S02]  /*8a90*/  IMAD.MOV.U32 R5, RZ, RZ, -0x1 ;  /* 0xffffffffff057424 */ /* 0x000fe400078e00ff */
[----:B------:R-:W-:Y:S01]  /*8aa0*/  ISETP.NE.AND.EX P0, PT, R31, RZ, PT, P0 ;  /* 0x000000ff1f00720c */ /* 0x000fe20003f05300 */
[----:B------:R3:W2:Y:S01]  /*8ab0*/  F2I.U32.TRUNC.NTZ R14, R0 ;  /* 0x00000000000e7305 */ /* 0x0006a2000020f000 */
[----:B------:R-:W3:Y:S01]  /*8ac0*/  LDC R15, c[0x0][0x148] ;  /* 0x00005200ff0f7b82 */ /* 0x000ee20000000800 */
[----:B0-----:R-:W-:-:S02]  /*8ad0*/  SHF.R.U64 R12, R4, R6, R3 ;  /* 0x00000006040c7219 */ /* 0x001fc40000001203 */
[----:B------:R-:W-:-:S05]  /*8ae0*/  SHF.R.U32.HI R3, RZ, R6, R3 ;  /* 0x00000006ff037219 */ /* 0x000fca0000011603 */
[----:B------:R-:W0:Y:S01]  /*8af0*/  LDC R20, c[0x0][0x600] ;  /* 0x00018000ff147b82 */ /* 0x000e220000000800 */
[-CC-:B-1----:R-:W-:Y:S02]  /*8b00*/  SHF.R.U64 R10, R12, R8.reuse, R3.reuse ;  /* 0x000000080c0a7219 */ /* 0x182fe40000001203 */
[----:B------:R-:W-:-:S05]  /*8b10*/  SHF.R.U32.HI R3, RZ, R8, R3 ;  /* 0x00000008ff037219 */ /* 0x000fca0000011603 */
[----:B------:R-:W1:Y:S01]  /*8b20*/  LDC R25, c[0x0][0x648] ;  /* 0x00019200ff197b82 */ /* 0x000e620000000800 */
[-C--:B--2---:R-:W-:Y:S02]  /*8b30*/  SHF.L.U32 R4, R5, R28.reuse, RZ ;  /* 0x0000001c05047219 */ /* 0x084fe400000006ff */
[-CC-:B------:R-:W-:Y:S02]  /*8b40*/  SHF.R.U64 R13, R10, R28.reuse, R3.reuse ;  /* 0x0000001c0a0d7219 */ /* 0x180fe40000001203 */
[----:B------:R-:W-:Y:S02]  /*8b50*/  SHF.R.U32.HI R5, RZ, R28, R3 ;  /* 0x0000001cff057219 */ /* 0x000fe40000011603 */
[----:B------:R-:W-:Y:S01]  /*8b60*/  LOP3.LUT R21, RZ, R4, RZ, 0x33, !PT ;  /* 0x00000004ff157212 */ /* 0x000fe200078e33ff */
[----:B------:R-:W2:Y:S01]  /*8b70*/  LDC R27, c[0x0][0x638] ;  /* 0x00018e00ff1b7b82 */ /* 0x000ea20000000800 */
[----:B------:R-:W-:Y:S01]  /*8b80*/  SHF.L.U32 R28, R7, R28, RZ ;  /* 0x0000001c071c7219 */ /* 0x000fe200000006ff */
[----:B------:R-:W-:-:S06]  /*8b90*/  IMAD.MOV.U32 R4, RZ, RZ, R13 ;  /* 0x000000ffff047224 */ /* 0x000fcc00078e000d */
[----:B------:R-:W0:Y:S01]  /*8ba0*/  LDC R29, c[0x0][0x610] ;  /* 0x00018400ff1d7b82 */ /* 0x000e220000000800 */
[----:B------:R-:W-:Y:S05]  /*8bb0*/  @!P0 BRA `(.L_x_222) ;  /* 0x0000000000288947 */ /* 0x000fea0003800000 */
[----:B---3--:R-:W3:Y:S02]  /*8bc0*/  LDC R0, c[0x0][0x64c] ;  /* 0x00019300ff007b82 */ /* 0x008ee40000000800 */
[----:B---3--:R-:W-:-:S05]  /*8bd0*/  IADD3 R3, P0, R13, R0, RZ ;  /* 0x000000000d037210 */ /* 0x008fca0007f1e0ff */
[----:B------:R-:W-:-:S04]  /*8be0*/  IMAD.X R11, RZ, RZ, R5, P0 ;  /* 0x000000ffff0b7224 */ /* 0x000fc800000e0605 */
[----:B------:R-:W-:-:S04]  /*8bf0*/  IMAD.WIDE.U32 R4, R11, R30, RZ ;  /* 0x0000001e0b047225 */ /* 0x000fc800078e00ff */
[----:B------:R-:W-:-:S04]  /*8c00*/  IMAD.WIDE.U32 R6, P0, R3, R31, R4 ;  /* 0x0000001f03067225 */ /* 0x000fc80007800004 */
[----:B------:R-:W-:Y:S01]  /*8c10*/  IMAD.WIDE.U32 R4, R3, R30, RZ ;  /* 0x0000001e03047225 */ /* 0x000fe200078e00ff */
[----:B------:R-:W-:-:S03]  /*8c20*/  MOV R8, R7 ;  /* 0x0000000700087202 */ /* 0x000fc60000000f00 */
[----:B------:R-:W-:Y:S01]  /*8c30*/  IMAD.X R9, RZ, RZ, RZ, P0 ;  /* 0x000000ffff097224 */ /* 0x000fe200000e06ff */
[----:B------:R-:W-:-:S05]  /*8c40*/  IADD3 RZ, P0, R5, R6, RZ ;  /* 0x0000000605ff7210 */ /* 0x000fca0007f1e0ff */
[----:B------:R-:W-:-:S08]  /*8c50*/  IMAD.WIDE.U32.X R4, R11, R31, R8, P0 ;  /* 0x0000001f0b047225 */ /* 0x000fd000000e0408 */
.L_x_222:
[----:B------:R-:W-:Y:S01]  /*8c60*/  ISETP.NE.AND P0, PT, R2, 0x1, PT ;  /* 0x000000010200780c */ /* 0x000fe20003f05270 */
[----:B------:R-:W-:Y:S01]  /*8c70*/  IMAD.MOV R14, RZ, RZ, -R14 ;  /* 0x000000ffff0e7224 */ /* 0x000fe200078e0a0e */
[----:B-1-3--:R-:W-:Y:S01]  /*8c80*/  SHF.R.U64 R0, R4, R25, R5 ;  /* 0x0000001904007219 */ /* 0x00afe20000001205 */
[----:B0-----:R-:W-:Y:S01]  /*8c90*/  VIADD R5, R20, 0xffffffff ;  /* 0xffffffff14057836 */ /* 0x001fe20000000000 */
[----:B------:R-:W-:Y:S01]  /*8ca0*/  LOP3.LUT R3, R10, R21, RZ, 0xc0, !PT ;  /* 0x000000150a037212 */ /* 0x000fe200078ec0ff */
[----:B------:R-:W-:Y:S02]  /*8cb0*/  IMAD.MOV.U32 R6, RZ, RZ, 0x1 ;  /* 0x00000001ff067424 */ /* 0x000fe400078e00ff */
[----:B------:R-:W-:Y:S01]  /*8cc0*/  IMAD.MOV R4, RZ, RZ, -R0 ;  /* 0x000000ffff047224 */ /* 0x000fe200078e0a00 */
[----:B------:R-:W-:Y:S01]  /*8cd0*/  LOP3.LUT R5, R12, R5, RZ, 0xc0, !PT ;  /* 0x000000050c057212 */ /* 0x000fe200078ec0ff */
[----:B------:R-:W-:Y:S02]  /*8ce0*/  IMAD R3, R28, R0, R3 ;  /* 0x000000001c037224 */ /* 0x000fe400078e0203 */
[----:B--2---:R-:W-:-:S02]  /*8cf0*/  IMAD R0, R4, R27, R13 ;  /* 0x0000001b04007224 */ /* 0x004fc400078e020d */
[----:B------:R-:W-:Y:S02]  /*8d00*/  @P0 IMAD R26, R15, R14, R24 ;  /* 0x0000000e0f1a0224 */ /* 0x000fe400078e0218 */
[----:B------:R-:W-:Y:S01]  /*8d10*/  IMAD R4, R0, R20, R5 ;  /* 0x0000001400047224 */ /* 0x000fe200078e0205 */
[----:B------:R-:W-:Y:S01]  /*8d20*/  PRMT R0, R6, 0x7610, R0 ;  /* 0x0000761006007816 */ /* 0x000fe20000000000 */
[----:B------:R-:W-:-:S05]  /*8d30*/  IMAD R3, R3, R29, R26 ;  /* 0x0000001d03037224 */ /* 0x000fca00078e021a */
[----:B------:R-:W-:Y:S02]  /*8d40*/  SEL R122, R4, R3, !P0 ;  /* 0x00000003047a7207 */ /* 0x000fe40004000000 */
[----:B------:R-:W-:-:S07]  /*8d50*/  SEL R3, R3, R4, !P0 ;  /* 0x0000000403037207 */ /* 0x000fce0004000000 */
.L_x_220:
[----:B------:R-:W-:Y:S01]  /*8d60*/  LOP3.LUT P0, RZ, R0, 0xff, RZ, 0xc0, !PT ;  /* 0x000000ff00ff7812 */ /* 0x000fe2000780c0ff */
[----:B------:R-:W-:-:S12]  /*8d70*/  IMAD.MOV.U32 R124, RZ, RZ, R3 ;  /* 0x000000ffff7c7224 */ /* 0x000fd800078e0003 */
[----:B------:R-:W-:Y:S05]  /*8d80*/  @P0 BRA `(.L_x_223) ;  /* 0xffffff8000b40947 */ /* 0x000fea000383ffff */
[----:B------:R-:W-:Y:S05]  /*8d90*/  EXIT ;  /* 0x000000000000794d */ /* 0x000fea0003800000 */
.L_x_4:
[----:B0-----:R-:W-:Y:S01]  /*8da0*/  ULDC.64 UR4, c[0x0][0x650] ;  /* 0x0001940000047ab9 */ /* 0x001fe20000000a00 */
        /* <DEDUP_REMOVED lines=8> */
[----:B------:R-:W-:Y:S02]  /*8e30*/  IMAD.MOV.U32 R10, RZ, RZ, R16 ;  /* 0x000000ffff0a7224 */ /* 0x000fe400078e0010 */
[----:B------:R-:W-:-:S05]  /*8e40*/  IMAD.MOV.U32 R11, RZ, RZ, R17 ;  /* 0x000000ffff0b7224 */ /* 0x000fca00078e0011 */
        /* <DEDUP_REMOVED lines=15> */
.L_x_225:
[--C-:B------:R-:W-:Y:S01]  /*8f40*/  SHF.R.U64 R12, R10, R14, R11.reuse ;  /* 0x0000000e0a0c7219 */ /* 0x100fe2000000120b */
[----:B------:R-:W0:Y:S01]  /*8f50*/  LDC R22, c[0x0][0x618] ;  /* 0x00018600ff167b82 */ /* 0x000e220000000800 */
[----:B------:R-:W-:Y:S01]  /*8f60*/  I2FP.F32.U32 R6, R4 ;  /* 0x0000000400067245 */ /* 0x000fe20000201000 */
[----:B------:R-:W-:Y:S01]  /*8f70*/  ULDC UR4, c[0x0][0x150] ;  /* 0x0000540000047ab9 */ /* 0x000fe20000000800 */
[----:B------:R-:W-:Y:S02]  /*8f80*/  SHF.R.U32.HI R5, RZ, R14, R11 ;  /* 0x0000000eff057219 */ /* 0x000fe4000001160b */
[----:B------:R-:W-:Y:S01]  /*8f90*/  IADD3 R9, P0, RZ, -R12, RZ ;  /* 0x8000000cff097210 */ /* 0x000fe20007f1e0ff */
[----:B------:R-:W-:Y:S01]  /*8fa0*/  FMUL R11, R6, UR4 ;  /* 0x00000004060b7c20 */ /* 0x000fe20008400000 */
[----:B------:R-:W-:Y:S01]  /*8fb0*/  ULDC UR4, c[0x0][0x154] ;  /* 0x0000550000047ab9 */ /* 0x000fe20000000800 */
[----:B------:R-:W1:Y:S02]  /*8fc0*/  LDC.64 R24, c[0x0][0x640] ;  /* 0x00019000ff187b82 */ /* 0x000e640000000a00 */
[----:B------:R-:W-:-:S02]  /*8fd0*/  IMAD.X R5, RZ, RZ, ~R5, P0 ;  /* 0x000000ffff057224 */ /* 0x000fc400000e0e05 */
[----:B------:R-:W2:Y:S01]  /*8fe0*/  F2I.U32.TRUNC.NTZ R11, R11 ;  /* 0x0000000b000b7305 */ /* 0x000ea2000020f000 */
[----:B------:R-:W-:-:S03]  /*8ff0*/  IMAD.WIDE.U32 R6, R9, R20, R16 ;  /* 0x0000001409067225 */ /* 0x000fc600078e0010 */
[----:B------:R-:W3:Y:S01]  /*9000*/  LDC R13, c[0x0][0x144] ;  /* 0x00005100ff0d7b82 */ /* 0x000ee20000000800 */
[----:B------:R-:W-:-:S04]  /*9010*/  IMAD R8, R5, R20, RZ ;  /* 0x0000001405087224 */ /* 0x000fc800078e02ff */
[----:B------:R-:W-:Y:S02]  /*9020*/  IMAD R5, R9, R21, R8 ;  /* 0x0000001509057224 */ /* 0x000fe400078e0208 */
[----:B------:R-:W-:Y:S01]  /*9030*/  IMAD.MOV.U32 R8, RZ, RZ, -0x1 ;  /* 0xffffffffff087424 */ /* 0x000fe200078e00ff */
[----:B------:R-:W4:Y:S01]  /*9040*/  LDC R14, c[0x0][0x608] ;  /* 0x00018200ff0e7b82 */ /* 0x000f220000000800 */
[----:B------:R-:W-:Y:S01]  /*9050*/  IMAD.IADD R5, R7, 0x1, R5 ;  /* 0x0000000107057824 */ /* 0x000fe200078e0205 */
[----:B------:R-:W-:-:S04]  /*9060*/  I2FP.F32.U32 R7, R3 ;  /* 0x0000000300077245 */ /* 0x000fc80000201000 */
[-C--:B0-----:R-:W-:Y:S01]  /*9070*/  SHF.R.U64 R10, R6, R22.reuse, R5 ;  /* 0x00000016060a7219 */ /* 0x081fe20000001205 */
[----:B--2---:R-:W-:Y:S01]  /*9080*/  IMAD.MOV R6, RZ, RZ, -R11 ;  /* 0x000000ffff067224 */ /* 0x004fe200078e0a0b */
[----:B------:R-:W0:Y:S01]  /*9090*/  LDC R9, c[0x0][0x658] ;  /* 0x00019600ff097b82 */ /* 0x000e220000000800 */
[----:B-1----:R-:W-:Y:S01]  /*90a0*/  ISETP.NE.U32.AND P0, PT, R24, RZ, PT ;  /* 0x000000ff1800720c */ /* 0x002fe20003f05070 */
[----:B------:R-:W-:Y:S01]  /*90b0*/  FMUL R7, R7, UR4 ;  /* 0x0000000407077c20 */ /* 0x000fe20008400000 */
[----:B------:R-:W-:Y:S02]  /*90c0*/  SHF.R.U32.HI R5, RZ, R22, R5 ;  /* 0x00000016ff057219 */ /* 0x000fe40000011605 */
[----:B------:R-:W-:-:S03]  /*90d0*/  ISETP.NE.AND.EX P0, PT, R25, RZ, PT, P0 ;  /* 0x000000ff1900720c */ /* 0x000fc60003f05300 */
[----:B------:R-:W1:Y:S01]  /*90e0*/  LDC R20, c[0x0][0x148] ;  /* 0x00005200ff147b82 */ /* 0x000e620000000800 */
[----:B---3--:R-:W-:Y:S02]  /*90f0*/  IMAD R23, R13, R6, R4 ;  /* 0x000000060d177224 */ /* 0x008fe400078e0204 */
[----:B------:R-:W-:-:S05]  /*9100*/  IMAD.MOV.U32 R6, RZ, RZ, 0x1 ;  /* 0x00000001ff067424 */ /* 0x000fca00078e00ff */
[----:B------:R-:W2:Y:S01]  /*9110*/  LDC R21, c[0x0][0x600] ;  /* 0x00018000ff157b82 */ /* 0x000ea20000000800 */
[-CC-:B----4-:R-:W-:Y:S02]  /*9120*/  SHF.R.U64 R13, R10, R14.reuse, R5.reuse ;  /* 0x0000000e0a0d7219 */ /* 0x190fe40000001205 */
[----:B------:R-:W-:Y:S02]  /*9130*/  SHF.R.U32.HI R4, RZ, R14, R5 ;  /* 0x0000000eff047219 */ /* 0x000fe40000011605 */
[----:B------:R3:W4:Y:S03]  /*9140*/  F2I.U32.TRUNC.NTZ R14, R7 ;  /* 0x00000007000e7305 */ /* 0x000726000020f000 */
[----:B------:R-:W1:Y:S01]  /*9150*/  LDC R26, c[0x0][0x648] ;  /* 0x00019200ff1a7b82 */ /* 0x000e620000000800 */
[-C--:B0-----:R-:W-:Y:S02]  /*9160*/  SHF.R.U64 R15, R13, R9.reuse, R4 ;  /* 0x000000090d0f7219 */ /* 0x081fe40000001204 */
[----:B------:R-:W-:-:S02]  /*9170*/  SHF.L.U32 R8, R8, R9, RZ ;  /* 0x0000000908087219 */ /* 0x000fc400000006ff */
[-C--:B------:R-:W-:Y:S01]  /*9180*/  SHF.R.U32.HI R5, RZ, R9.reuse, R4 ;  /* 0x00000009ff057219 */ /* 0x080fe20000011604 */
[----:B------:R-:W-:Y:S01]  /*9190*/  IMAD.MOV.U32 R4, RZ, RZ, R15 ;  /* 0x000000ffff047224 */ /* 0x000fe200078e000f */
[----:B------:R-:W-:Y:S01]  /*91a0*/  SHF.L.U32 R22, R6, R9, RZ ;  /* 0x0000000906167219 */ /* 0x000fe200000006ff */
[----:B------:R-:W0:Y:S01]  /*91b0*/  LDC R27, c[0x0][0x638] ;  /* 0x00018e00ff1b7b82 */ /* 0x000e220000000800 */
[----:B------:R-:W-:-:S07]  /*91c0*/  LOP3.LUT R28, RZ, R8, RZ, 0x33, !PT ;  /* 0x00000008ff1c7212 */ /* 0x000fce00078e33ff */
        /* <DEDUP_REMOVED lines=12> */
.L_x_226:
[----:B------:R-:W-:Y:S01]  /*9290*/  ISETP.NE.AND P0, PT, R2, 0x1, PT ;  /* 0x000000010200780c */ /* 0x000fe20003f05270 */
[----:B--2---:R-:W-:Y:S01]  /*92a0*/  VIADD R7, R21, 0xffffffff ;  /* 0xffffffff15077836 */ /* 0x004fe20000000000 */
[----:B-1----:R-:W-:Y:S01]  /*92b0*/  SHF.R.U64 R5, R4, R26, R5 ;  /* 0x0000001a04057219 */ /* 0x002fe20000001205 */
[----:B------:R-:W-:Y:S01]  /*92c0*/  IMAD.MOV R14, RZ, RZ, -R14 ;  /* 0x000000ffff0e7224 */ /* 0x000fe200078e0a0e */
[----:B------:R-:W-:Y:S01]  /*92d0*/  LOP3.LUT R4, R13, R28, RZ, 0xc0, !PT ;  /* 0x0000001c0d047212 */ /* 0x000fe200078ec0ff */
[----:B------:R-:W-:Y:S01]  /*92e0*/  IMAD.MOV.U32 R8, RZ, RZ, R12 ;  /* 0x000000ffff087224 */ /* 0x000fe200078e000c */
[----:B------:R-:W-:Y:S01]  /*92f0*/  LOP3.LUT R10, R10, R7, RZ, 0xc0, !PT ;  /* 0x000000070a0a7212 */ /* 0x000fe200078ec0ff */
[----:B------:R-:W-:Y:S02]  /*9300*/  IMAD.MOV R6, RZ, RZ, -R5 ;  /* 0x000000ffff067224 */ /* 0x000fe400078e0a05 */
[----:B------:R-:W-:-:S04]  /*9310*/  IMAD R4, R22, R5, R4 ;  /* 0x0000000516047224 */ /* 0x000fc800078e0204 */
[----:B------:R-:W-:Y:S02]  /*9320*/  @P0 IMAD R23, R20, R14, R3 ;  /* 0x0000000e14170224 */ /* 0x000fe400078e0203 */
[----:B0-----:R-:W-:Y:S01]  /*9330*/  IMAD R3, R6, R27, R15 ;  /* 0x0000001b06037224 */ /* 0x001fe200078e020f */
[----:B------:R-:W-:Y:S01]  /*9340*/  MOV R6, 0x1 ;  /* 0x0000000100067802 */ /* 0x000fe20000000f00 */
[----:B------:R-:W-:Y:S02]  /*9350*/  IMAD R7, R4, R29, R23 ;  /* 0x0000001d04077224 */ /* 0x000fe400078e0217 */
[----:B------:R-:W-:-:S05]  /*9360*/  IMAD R4, R3, R21, R10 ;  /* 0x0000001503047224 */ /* 0x000fca00078e020a */
[----:B------:R-:W-:Y:S02]  /*9370*/  SEL R9, R4, R7, !P0 ;  /* 0x0000000704097207 */ /* 0x000fe40004000000 */
[----:B------:R-:W-:-:S07]  /*9380*/  SEL R7, R7, R4, !P0 ;  /* 0x0000000407077207 */ /* 0x000fce0004000000 */
.L_x_224:
[----:B------:R-:W-:-:S08]  /*9390*/  NOP ;  /* 0x0000000000007918 */ /* 0x000fd00000000000 */
[----:B------:R-:W0:-:S00]  /*93a0*/  USETMAXREG.DEALLOC.CTAPOOL 0x28 ;  /* 0x00000028000079c8 */ /* 0x000e0000080e0500 */
[----:B0-----:R-:W-:-:S13]  /*93b0*/  ISETP.NE.AND P0, PT, R0, RZ, PT ;  /* 0x000000ff0000720c */ /* 0x001fda0003f05270 */
[----:B------:R-:W-:Y:S05]  /*93c0*/  @P0 EXIT ;  /* 0x000000000000094d */ /* 0x000fea0003800000 */
[----:B------:R-:W-:Y:S01]  /*93d0*/  LOP3.LUT P0, RZ, R6, 0xff, RZ, 0xc0, !PT ;  /* 0x000000ff06ff7812 */ /* 0x000fe2000780c0ff */
[----:B------:R-:W-:Y:S02]  /*93e0*/  IMAD.MOV.U32 R0, RZ, RZ, 0x1 ;  /* 0x00000001ff007424 */ /* 0x000fe400078e00ff */
[----:B------:R-:W-:-:S10]  /*93f0*/  IMAD.MOV.U32 R12, RZ, RZ, RZ ;  /* 0x000000ffff0c7224 */ /* 0x000fd400078e00ff */
[----:B------:R-:W-:Y:S05]  /*9400*/  @!P0 BRA `(.L_x_227) ;  /* 0x0000000c00308947 */ /* 0x000fea0003800000 */
[----:B------:R-:W0:Y:S01]  /*9410*/  LDC R0, c[0x0][0x28c] ;  /* 0x0000a300ff007b82 */ /* 0x000e220000000800 */
[----:B------:R-:W-:Y:S01]  /*9420*/  ULDC UR5, c[0x0][0x600] ;  /* 0x0001800000057ab9 */ /* 0x000fe20000000800 */
[----:B------:R-:W-:Y:S01]  /*9430*/  ULDC UR4, c[0x0][0xc] ;  /* 0x0000030000047ab9 */ /* 0x000fe20000000800 */
[----:B------:R-:W-:Y:S01]  /*9440*/  UIADD3 UR16, UR5, -0x1, URZ ;  /* 0xffffffff05107890 */ /* 0x000fe2000fffe03f */
[C---:B------:R-:W-:Y:S01]  /*9450*/  LOP3.LUT P2, RZ, R18.reuse, 0x7f, RZ, 0xc0, !PT ;  /* 0x0000007f12ff7812 */ /* 0x040fe2000784c0ff */
[----:B------:R-:W-:Y:S01]  /*9460*/  ULDC UR6, c[0x0][0x658] ;  /* 0x0001960000067ab9 */ /* 0x000fe20000000800 */
[----:B------:R-:W-:Y:S01]  /*9470*/  ULDC UR5, c[0x0][0x10] ;  /* 0x0000040000057ab9 */ /* 0x000fe20000000800 */
[----:B------:R-:W-:Y:S01]  /*9480*/  UMOV UR7, 0xffffffff ;  /* 0xffffffff00077882 */ /* 0x000fe20000000000 */
[----:B------:R-:W-:Y:S01]  /*9490*/  UMOV UR8, 0x1 ;  /* 0x0000000100087882 */ /* 0x000fe20000000000 */
[----:B------:R-:W-:Y:S01]  /*94a0*/  UIMAD.WIDE.U32 UR4, UR4, UR5, URZ ;  /* 0x00000005040472a5 */ /* 0x000fe2000f8e003f */
[----:B------:R-:W-:Y:S01]  /*94b0*/  LOP3.LUT P0, RZ, R18, 0x1f, RZ, 0xc0, !PT ;  /* 0x0000001f12ff7812 */ /* 0x000fe2000780c0ff */
[----:B------:R-:W-:Y:S01]  /*94c0*/  USHF.L.U32 UR7, UR7, UR6, URZ ;  /* 0x0000000607077299 */ /* 0x000fe2000800063f */
[----:B------:R-:W-:Y:S01]  /*94d0*/  BSSY B0, `(.L_x_227) ;  /* 0x00000bf000007945 */ /* 0x000fe20003800000 */
[----:B------:R-:W-:Y:S01]  /*94e0*/  USHF.L.U32 UR18, UR8, UR6, URZ ;  /* 0x0000000608127299 */ /* 0x000fe2000800063f */
[----:B------:R-:W-:Y:S01]  /*94f0*/  IMAD.MOV.U32 R13, RZ, RZ, 0x1 ;  /* 0x00000001ff0d7424 */ /* 0x000fe200078e00ff */
[----:B------:R-:W-:Y:S01]  /*9500*/  LOP3.LUT R11, R19, 0x2, RZ, 0xfc, !PT ;  /* 0x00000002130b7812 */ /* 0x000fe200078efcff */
[----:B------:R-:W-:Y:S01]  /*9510*/  ULDC UR6, c[0x0][0x14] ;  /* 0x0000050000067ab9 */ /* 0x000fe20000000800 */
[----:B------:R-:W-:Y:S01]  /*9520*/  PLOP3.LUT P0, PT, P0, P2, PT, 0x8a, 0x0 ;  /* 0x000000000000781c */ /* 0x000fe20000705172 */
[----:B------:R-:W-:Y:S01]  /*9530*/  UIMAD.WIDE.U32 UR20, UR4, UR6, URZ ;  /* 0x00000006041472a5 */ /* 0x000fe2000f8e003f */
[----:B------:R-:W-:Y:S01]  /*9540*/  IMAD.MOV.U32 R12, RZ, RZ, RZ ;  /* 0x000000ffff0c7224 */ /* 0x000fe200078e00ff */
[----:B------:R-:W-:-:S02]  /*9550*/  UIMAD UR13, UR5, UR6, URZ ;  /* 0x00000006050d72a4 */ /* 0x000fc4000f8e023f */
[----:B------:R-:W-:Y:S01]  /*9560*/  ULOP3.LUT UR17, URZ, UR7, URZ, 0x33, !UPT ;  /* 0x000000073f117292 */ /* 0x000fe2000f8e333f */
[----:B0-----:R-:W-:Y:S01]  /*9570*/  VIADD R0, R0, 0x1f ;  /* 0x0000001f00007836 */ /* 0x001fe20000000000 */
[----:B------:R-:W-:Y:S01]  /*9580*/  UIADD3 UR13, UR21, UR13, URZ ;  /* 0x0000000d150d7290 */ /* 0x000fe2000fffe03f */
[----:B------:R-:W-:-:S03]  /*9590*/  ULDC.64 UR22, c[0x0][0x198] ;  /* 0x0000660000167ab9 */ /* 0x000fc60000000a00 */
[----:B------:R-:W-:-:S04]  /*95a0*/  SHF.R.S32.HI R3, RZ, 0x1f, R0 ;  /* 0x0000001fff037819 */ /* 0x000fc80000011400 */
[----:B------:R-:W-:Y:S01]  /*95b0*/  LEA.HI R3, R3, R0, RZ, 0x5 ;  /* 0x0000000003037211 */ /* 0x000fe200078f28ff */
[----:B------:R-:W-:-:S03]  /*95c0*/  IMAD.MOV.U32 R0, RZ, RZ, 0x1 ;  /* 0x00000001ff007424 */ /* 0x000fc600078e00ff */
[----:B------:R-:W-:-:S05]  /*95d0*/  SHF.R.S32.HI R3, RZ, 0x5, R3 ;  /* 0x00000005ff037819 */ /* 0x000fca0000011403 */
[----:B------:R-:W-:-:S07]  /*95e0*/  VIADD R10, R3, 0x1 ;  /* 0x00000001030a7836 */ /* 0x000fce0000000000 */
.L_x_239:
[----:B------:R-:W-:-:S03]  /*95f0*/  UMOV UR4, 0xffffffff ;  /* 0xffffffff00047882 */ /* 0x000fc60000000000 */
[----:B------:R-:W-:Y:S05]  /*9600*/  BRA.DIV UR4, `(.L_x_228) ;  /* 0x0000001204bc7947 */ /* 0x000fea000b800000 */
[----:B------:R-:W-:-:S13]  /*9610*/  ELECT P6, URZ, PT ;  /* 0x00000000003f782f */ /* 0x000fda00038c0000 */
.L_x_258:
[----:B------:R-:W0:Y:S01]  /*9620*/  LDC R4, c[0x0][0x28c] ;  /* 0x0000a300ff047b82 */ /* 0x000e220000000800 */
[----:B------:R-:W-:Y:S01]  /*9630*/  BSSY B1, `(.L_x_229) ;  /* 0x0000037000017945 */ /* 0x000fe20003800000 */
[----:B0-----:R-:W-:-:S13]  /*9640*/  ISETP.LT.OR P6, PT, R4, 0x1, !P6 ;  /* 0x000000010400780c */ /* 0x001fda00077c1670 */
[----:B------:R-:W-:Y:S05]  /*9650*/  @P6 BRA `(.L_x_230) ;  /* 0x0000000000d06947 */ /* 0x000fea0003800000 */
[----:B------:R-:W-:Y:S02]  /*9660*/  IMAD R15, R9, 0x60, RZ ;  /* 0x00000060090f7824 */ /* 0x000fe400078e02ff */
[----:B------:R-:W-:Y:S02]  /*9670*/  IMAD R18, R7, 0xc0, RZ ;  /* 0x000000c007127824 */ /* 0x000fe400078e02ff */
[----:B------:R-:W-:Y:S02]  /*9680*/  IMAD.MOV.U32 R20, RZ, RZ, RZ ;  /* 0x000000ffff147224 */ /* 0x000fe400078e00ff */
[----:B------:R-:W-:Y:S02]  /*9690*/  IMAD.MOV.U32 R4, RZ, RZ, R10 ;  /* 0x000000ffff047224 */ /* 0x000fe400078e000a */
[----:B------:R-:W-:Y:S02]  /*96a0*/  IMAD.MOV.U32 R5, RZ, RZ, R0 ;  /* 0x000000ffff057224 */ /* 0x000fe400078e0000 */
[----:B------:R-:W-:-:S07]  /*96b0*/  IMAD.MOV.U32 R6, RZ, RZ, R12 ;  /* 0x000000ffff067224 */ /* 0x000fce00078e000c */
.L_x_234:
[----:B------:R-:W0:Y:S01]  /*96c0*/  S2R R14, SR_CgaCtaId ;  /* 0x00000000000e7919 */ /* 0x000e220000008800 */
[----:B------:R-:W-:Y:S01]  /*96d0*/  MOV R7, 0x400 ;  /* 0x0000040000077802 */ /* 0x000fe20000000f00 */
[----:B------:R-:W1:Y:S03]  /*96e0*/  @!P2 LDC R9, c[0x0][0x500] ;  /* 0x00014000ff09ab82 */ /* 0x000e660000000800 */
[----:B0-----:R-:W-:Y:S02]  /*96f0*/  LEA R21, R14, R7, 0x18 ;  /* 0x000000070e157211 */ /* 0x001fe400078ec0ff */
[----:B------:R-:W-:Y:S02]  /*9700*/  SHF.L.U32 R7, R5, 0x1f, RZ ;  /* 0x0000001f05077819 */ /* 0x000fe400000006ff */
[----:B------:R-:W-:-:S04]  /*9710*/  LEA R14, R6, R21, 0x3 ;  /* 0x00000015060e7211 */ /* 0x000fc800078e18ff */
[----:B------:R-:W0:Y:S02]  /*9720*/  SYNCS.PHASECHK.TRANS64.TRYWAIT P1, [R14+URZ+0x60], R7 ;  /* 0x000060070e0075a7 */ /* 0x000e24000802017f */
[----:B01----:R-:W-:Y:S05]  /*9730*/  @!P1 BRA `(.L_x_231) ;  /* 0x0000001000909947 */ /* 0x003fea0003800000 */
.L_x_259:
[----:B0-----:R-:W-:Y:S01]  /*9740*/  PRMT R7, R11, 0x9910, RZ ;  /* 0x000099100b077816 */ /* 0x001fe200000000ff */
[----:B------:R0:W-:Y:S03]  /*9750*/  @!P2 SYNCS.ARRIVE.TRANS64 RZ, [R14+URZ], R9 ;  /* 0x000000090effa9a7 */ /* 0x0001e6000800003f */
[----:B------:R-:W-:-:S13]  /*9760*/  ISETP.NE.AND P1, PT, R7, 0x2, PT ;  /* 0x000000020700780c */ /* 0x000fda0003f25270 */
[----:B0-----:R-:W-:Y:S05]  /*9770*/  @P1 BRA `(.L_x_232) ;  /* 0x0000000000041947 */ /* 0x001fea0003800000 */
[----:B------:R-:W-:Y:S01]  /*9780*/  BPT.TRAP 0x1 ;  /* 0x000000040000795c */ /* 0x000fe20000300000 */
.L_x_232:
[----:B------:R-:W-:Y:S05]  /*9790*/  @P0 BRA `(.L_x_233) ;  /* 0x0000000000040947 */ /* 0x000fea0003800000 */
[----:B------:R-:W-:Y:S01]  /*97a0*/  BPT.TRAP 0x1 ;  /* 0x000000040000795c */ /* 0x000fe20000300000 */
.L_x_233:
[--C-:B------:R-:W-:Y:S01]  /*97b0*/  IMAD R7, R6, 0x3000, R21.reuse ;  /* 0x0000300006077824 */ /* 0x100fe200078e0215 */
[----:B------:R-:W-:Y:S01]  /*97c0*/  R2UR UR9, R14 ;  /* 0x000000000e0972ca */ /* 0x000fe200000e0000 */
[----:B------:R-:W-:Y:S01]  /*97d0*/  IMAD R21, R6, 0x1800, R21 ;  /* 0x0000180006157824 */ /* 0x000fe200078e0215 */
[----:B------:R-:W-:Y:S01]  /*97e0*/  UIADD3 UR4, UP0, UR22, 0xf0, URZ ;  /* 0x000000f016047890 */ /* 0x000fe2000ff1e03f */
[----:B------:R-:W-:Y:S01]  /*97f0*/  VIADD R4, R4, 0xffffffff ;  /* 0xffffffff04047836 */ /* 0x000fe20000000000 */
[----:B------:R-:W-:Y:S01]  /*9800*/  R2UR UR5, R7 ;  /* 0x00000000070572ca */ /* 0x000fe200000e0000 */
[----:B------:R-:W-:Y:S01]  /*9810*/  UIADD3 UR24, UP1, UR22, 0x1f0, URZ ;  /* 0x000001f016187890 */ /* 0x000fe2000ff3e03f */
[----:B------:R-:W-:Y:S01]  /*9820*/  R2UR UR8, R21 ;  /* 0x00000000150872ca */ /* 0x000fe200000e0000 */
[----:B------:R-:W-:Y:S01]  /*9830*/  VIADD R6, R6, 0x1 ;  /* 0x0000000106067836 */ /* 0x000fe20000000000 */
[----:B------:R-:W-:Y:S01]  /*9840*/  R2UR UR11, R18 ;  /* 0x00000000120b72ca */ /* 0x000fe200000e0000 */
[----:B------:R-:W-:Y:S01]  /*9850*/  UIADD3.X UR25, URZ, UR23, URZ, UP1, !UPT ;  /* 0x000000173f197290 */ /* 0x000fe20008ffe43f */
[----:B------:R-:W-:Y:S01]  /*9860*/  R2UR UR10, R20 ;  /* 0x00000000140a72ca */ /* 0x000fe200000e0000 */
[----:B------:R-:W-:Y:S01]  /*9870*/  UMOV UR6, 0x0 ;  /* 0x0000000000067882 */ /* 0x000fe20000000000 */
[----:B------:R-:W-:Y:S01]  /*9880*/  R2UR UR12, R8 ;  /* 0x00000000080c72ca */ /* 0x000fe200000e0000 */
[----:B------:R-:W-:Y:S01]  /*9890*/  UMOV UR7, 0x10000000 ;  /* 0x1000000000077882 */ /* 0x000fe20000000000 */
[----:B------:R-:W-:Y:S01]  /*98a0*/  R2UR UR19, R15 ;  /* 0x000000000f1372ca */ /* 0x000fe200000e0000 */
[----:B------:R-:W-:Y:S01]  /*98b0*/  VIADD R20, R20, 0x20 ;  /* 0x0000002014147836 */ /* 0x000fe20000000000 */
[----:B------:R-:W-:Y:S01]  /*98c0*/  ISETP.GT.AND P3, PT, R4, 0x1, PT ;  /* 0x000000010400780c */ /* 0x000fe20003f64270 */
[----:B------:R-:W-:Y:S01]  /*98d0*/  UIADD3 UR14, UR5, 0x180, URZ ;  /* 0x00000180050e7890 */ /* 0x000fe2000fffe03f */
[----:B------:R-:W-:Y:S01]  /*98e0*/  ISETP.NE.AND P1, PT, R6, 0xc, PT ;  /* 0x0000000c0600780c */ /* 0x000fe20003f25270 */
[----:B------:R-:W-:-:S02]  /*98f0*/  UIADD3.X UR5, URZ, UR23, URZ, UP0, !UPT ;  /* 0x000000173f057290 */ /* 0x000fc400087fe43f */
[----:B------:R-:W-:Y:S01]  /*9900*/  UIADD3 UR15, UR8, 0x24180, URZ ;  /* 0x00024180080f7890 */ /* 0x000fe2000fffe03f */
[----:B------:R-:W-:Y:S02]  /*9910*/  SEL R14, RZ, 0x1, P1 ;  /* 0x00000001ff0e7807 */ /* 0x000fe40000800000 */
[----:B------:R-:W-:Y:S01]  /*9920*/  UMOV UR8, UR14 ;  /* 0x0000000e00087c82 */ /* 0x000fe20008000000 */
[----:B------:R-:W-:Y:S02]  /*9930*/  SEL R6, R6, RZ, P1 ;  /* 0x000000ff06067207 */ /* 0x000fe40000800000 */
[----:B------:R-:W-:Y:S01]  /*9940*/  LOP3.LUT R5, R5, R14, RZ, 0x3c, !PT ;  /* 0x0000000e05057212 */ /* 0x000fe200078e3cff */
[----:B------:R0:W-:Y:S02]  /*9950*/  UTMALDG.3D [UR8], [UR4], desc[UR6] ;  /* 0x00000608040075b4 */ /* 0x0001e40008011000 */
[----:B0-----:R-:W-:Y:S01]  /*9960*/  UMOV UR8, UR15 ;  /* 0x0000000f00087c82 */ /* 0x001fe20008000000 */
[----:B------:R-:W-:-:S02]  /*9970*/  UMOV UR11, UR19 ;  /* 0x00000013000b7c82 */ /* 0x000fc40008000000 */
[----:B------:R0:W-:Y:S02]  /*9980*/  UTMALDG.3D [UR8], [UR24], desc[UR6] ;  /* 0x00000608180075b4 */ /* 0x0001e40008011000 */
[----:B0-----:R-:W-:Y:S05]  /*9990*/  @P3 BRA `(.L_x_234) ;  /* 0xfffffffc00483947 */ /* 0x001fea000383ffff */
.L_x_230:
[----:B------:R-:W-:Y:S05]  /*99a0*/  BSYNC B1 ;  /* 0x0000000000017941 */ /* 0x000fea0003800000 */
.L_x_229:
[----:B------:R-:W-:Y:S01]  /*99b0*/  LOP3.LUT P3, RZ, R13, 0xff, RZ, 0xc0, !PT ;  /* 0x000000ff0dff7812 */ /* 0x000fe2000786c0ff */
[----:B------:R-:W-:Y:S01]  /*99c0*/  IMAD.IADD R12, R3, 0x1, R12 ;  /* 0x00000001030c7824 */ /* 0x000fe200078e020c */
[----:B------:R-:W-:Y:S01]  /*99d0*/  IADD3 R16, P4, R16, UR20, RZ ;  /* 0x0000001410107c10 */ /* 0x000fe2000ff9e0ff */
[----:B------:R-:W-:Y:S01]  /*99e0*/  ULDC.64 UR4, c[0x0][0x650] ;  /* 0x0001940000047ab9 */ /* 0x000fe20000000a00 */
[----:B------:R-:W-:Y:S01]  /*99f0*/  BSSY B1, `(.L_x_235) ;  /* 0x000006a000017945 */ /* 0x000fe20003800000 */
[----:B------:R-:W-:Y:S01]  /*9a00*/  IMAD.MOV.U32 R9, RZ, RZ, -0x1 ;  /* 0xffffffffff097424 */ /* 0x000fe200078e00ff */
[----:B------:R-:W-:Y:S01]  /*9a10*/  ISETP.GT.U32.AND P1, PT, R12, 0xb, PT ;  /* 0x0000000b0c00780c */ /* 0x000fe20003f24070 */
[----:B------:R-:W-:Y:S01]  /*9a20*/  IMAD.MOV.U32 R8, RZ, RZ, -0x1 ;  /* 0xffffffffff087424 */ /* 0x000fe200078e00ff */
[----:B------:R-:W-:Y:S02]  /*9a30*/  IADD3.X R17, R17, UR13, RZ, P4, !PT ;  /* 0x0000000d11117c10 */ /* 0x000fe4000a7fe4ff */
[----:B------:R-:W-:-:S02]  /*9a40*/  ISETP.LT.U32.AND P1, PT, R3, 0xc, P1 ;  /* 0x0000000c0300780c */ /* 0x000fc40000f21070 */
[----:B------:R-:W-:Y:S01]  /*9a50*/  PRMT R13, RZ, 0x7610, R13 ;  /* 0x00007610ff0d7816 */ /* 0x000fe2000000000d */
[----:B------:R-:W0:Y:S01]  /*9a60*/  @P3 S2R R5, SR_CgaCtaId ;  /* 0x0000000000053919 */ /* 0x000e220000008800 */
[----:B------:R-:W-:-:S04]  /*9a70*/  @P3 MOV R4, 0x400 ;  /* 0x0000040000043802 */ /* 0x000fc80000000f00 */
[----:B0-----:R-:W-:Y:S01]  /*9a80*/  @P3 LEA R6, R5, R4, 0x18 ;  /* 0x0000000405063211 */ /* 0x001fe200078ec0ff */
[----:B------:R-:W-:-:S03]  /*9a90*/  IMAD.WIDE.U32 R4, R12, -0x55555555, RZ ;  /* 0xaaaaaaab0c047825 */ /* 0x000fc600078e00ff */
[----:B------:R0:W-:Y:S01]  /*9aa0*/  @P3 SYNCS.ARRIVE.TRANS64.A1T0 RZ, [R6+URZ+0xd8], RZ ;  /* 0x0000d8ff06ff39a7 */ /* 0x0001e2000810003f */
[----:B------:R-:W-:Y:S02]  /*9ab0*/  ISETP.GE.U32.AND P3, PT, R3, 0xc, PT ;  /* 0x0000000c0300780c */ /* 0x000fe40003f66070 */
[----:B------:R-:W-:Y:S02]  /*9ac0*/  SHF.R.U32.HI R7, RZ, 0x3, R5 ;  /* 0x00000003ff077819 */ /* 0x000fe40000011605 */
[----:B------:R-:W-:Y:S02]  /*9ad0*/  SEL R5, RZ, 0x1, !P1 ;  /* 0x00000001ff057807 */ /* 0x000fe40004800000 */
[----:B------:R-:W-:Y:S01]  /*9ae0*/  ISETP.GE.U32.AND P1, PT, R16, UR4, PT ;  /* 0x0000000410007c0c */ /* 0x000fe2000bf26070 */
[----:B------:R-:W-:Y:S01]  /*9af0*/  IMAD R12, R7, -0xc, R12 ;  /* 0xfffffff4070c7824 */ /* 0x000fe200078e020c */
[----:B------:R-:W-:Y:S02]  /*9b00*/  LOP3.LUT R0, R0, R5, RZ, 0x3c, !PT ;  /* 0x0000000500007212 */ /* 0x000fe400078e3cff */
[----:B------:R-:W-:-:S02]  /*9b10*/  ISETP.GE.U32.AND.EX P1, PT, R17, UR5, PT, P1 ;  /* 0x0000000511007c0c */ /* 0x000fc4000bf26110 */
[----:B------:R-:W-:Y:S02]  /*9b20*/  PRMT R4, RZ, 0x7610, R4 ;  /* 0x00007610ff047816 */ /* 0x000fe40000000004 */
[----:B------:R-:W-:Y:S01]  /*9b30*/  @P3 LOP3.LUT R0, R0, 0x1, R7, 0x78, !PT ;  /* 0x0000000100003812 */ /* 0x000fe200078e7807 */
[----:B------:R-:W-:-:S08]  /*9b40*/  IMAD.MOV.U32 R7, RZ, RZ, -0x1 ;  /* 0xffffffffff077424 */ /* 0x000fd000078e00ff */
[----:B0-----:R-:W-:Y:S05]  /*9b50*/  @P1 BRA `(.L_x_236) ;  /* 0x00000004004c1947 */ /* 0x001fea0003800000 */
[----:B------:R-:W-:Y:S01]  /*9b60*/  ULDC.64 UR4, c[0x0][0x628] ;  /* 0x00018a0000047ab9 */ /* 0x000fe20000000a00 */
[----:B------:R-:W0:Y:S01]  /*9b70*/  S2R R15, SR_CTAID.X ;  /* 0x00000000000f7919 */ /* 0x000e220000002500 */
[----:B------:R-:W-:Y:S01]  /*9b80*/  ISETP.NE.U32.AND P1, PT, RZ, UR4, PT ;  /* 0x00000004ff007c0c */ /* 0x000fe2000bf25070 */
[----:B------:R-:W-:Y:S01]  /*9b90*/  ULDC UR7, c[0x0][0x630] ;  /* 0x00018c0000077ab9 */ /* 0x000fe20000000800 */
[----:B------:R-:W-:Y:S01]  /*9ba0*/  IMAD.MOV.U32 R4, RZ, RZ, R16 ;  /* 0x000000ffff047224 */ /* 0x000fe200078e0010 */
[----:B------:R-:W1:Y:S01]  /*9bb0*/  S2R R14, SR_CTAID.Y ;  /* 0x00000000000e7919 */ /* 0x000e620000002600 */
[----:B------:R-:W-:Y:S01]  /*9bc0*/  ISETP.NE.AND.EX P1, PT, RZ, UR5, PT, P1 ;  /* 0x00000005ff007c0c */ /* 0x000fe2000bf25310 */
[----:B------:R-:W-:-:S12]  /*9bd0*/  IMAD.MOV.U32 R5, RZ, RZ, R17 ;  /* 0x000000ffff057224 */ /* 0x000fd800078e0011 */
[----:B------:R-:W-:Y:S05]  /*9be0*/  @!P1 BRA `(.L_x_237) ;  /* 0x0000000000289947 */ /* 0x000fea0003800000 */
[----:B------:R-:W-:Y:S02]  /*9bf0*/  ULDC UR6, c[0x0][0x634] ;  /* 0x00018d0000067ab9 */ /* 0x000fe40000000800 */
[----:B------:R-:W-:-:S05]  /*9c00*/  IADD3 R9, P1, R16, UR6, RZ ;  /* 0x0000000610097c10 */ /* 0x000fca000ff3e0ff */
[----:B------:R-:W-:-:S04]  /*9c10*/  IMAD.X R21, RZ, RZ, R17, P1 ;  /* 0x000000ffff157224 */ /* 0x000fc800008e0611 */
[----:B------:R-:W-:-:S04]  /*9c20*/  IMAD.WIDE.U32 R6, R21, UR4, RZ ;  /* 0x0000000415067c25 */ /* 0x000fc8000f8e00ff */
[----:B------:R-:W-:-:S04]  /*9c30*/  IMAD.WIDE.U32 R6, P1, R9, UR5, R6 ;  /* 0x0000000509067c25 */ /* 0x000fc8000f820006 */
[----:B------:R-:W-:-:S04]  /*9c40*/  IMAD.WIDE.U32 R8, R9, UR4, RZ ;  /* 0x0000000409087c25 */ /* 0x000fc8000f8e00ff */
[----:B------:R-:W-:Y:S01]  /*9c50*/  IMAD.X R5, RZ, RZ, RZ, P1 ;  /* 0x000000ffff057224 */ /* 0x000fe200008e06ff */
[----:B------:R-:W-:Y:S01]  /*9c60*/  IADD3 RZ, P1, R9, R6, RZ ;  /* 0x0000000609ff7210 */ /* 0x000fe20007f3e0ff */
[----:B------:R-:W-:-:S04]  /*9c70*/  IMAD.MOV.U32 R4, RZ, RZ, R7 ;  /* 0x000000ffff047224 */ /* 0x000fc800078e0007 */
[----:B------:R-:W-:-:S08]  /*9c80*/  IMAD.WIDE.U32.X R4, R21, UR5, R4, P1 ;  /* 0x0000000515047c25 */ /* 0x000fd000088e0404 */
.L_x_237:
[--C-:B------:R-:W-:Y:S01]  /*9c90*/  SHF.R.U64 R8, R4, UR7, R5.reuse ;  /* 0x0000000704087c19 */ /* 0x100fe20008001205 */
[----:B------:R-:W-:Y:S01]  /*9ca0*/  ULDC.64 UR4, c[0x0][0x620] ;  /* 0x0001880000047ab9 */ /* 0x000fe20000000a00 */
[----:B------:R-:W-:Y:S01]  /*9cb0*/  SHF.R.U32.HI R4, RZ, UR7, R5 ;  /* 0x00000007ff047c19 */ /* 0x000fe20008011605 */
[----:B------:R-:W2:Y:S01]  /*9cc0*/  LDC R24, c[0x0][0x144] ;  /* 0x00005100ff187b82 */ /* 0x000ea20000000800 */
[----:B------:R-:W-:Y:S01]  /*9cd0*/  IADD3 R7, P1, RZ, -R8, RZ ;  /* 0x80000008ff077210 */ /* 0x000fe20007f3e0ff */
[----:B------:R-:W-:Y:S01]  /*9ce0*/  ULDC.64 UR8, c[0x0][0x640] ;  /* 0x0001900000087ab9 */ /* 0x000fe20000000a00 */
[----:B0-----:R-:W-:Y:S01]  /*9cf0*/  I2FP.F32.U32 R9, R15 ;  /* 0x0000000f00097245 */ /* 0x001fe20000201000 */
[----:B------:R-:W-:Y:S01]  /*9d00*/  ULDC UR6, c[0x0][0x608] ;  /* 0x0001820000067ab9 */ /* 0x000fe20000000800 */
[----:B------:R-:W-:Y:S02]  /*9d10*/  IADD3.X R4, RZ, ~R4, RZ, P1, !PT ;  /* 0x80000004ff047210 */ /* 0x000fe40000ffe4ff */
[----:B------:R-:W-:Y:S01]  /*9d20*/  ISETP.NE.U32.AND P1, PT, RZ, UR8, PT ;  /* 0x00000008ff007c0c */ /* 0x000fe2000bf25070 */
[----:B------:R-:W0:Y:S02]  /*9d30*/  LDC R21, c[0x0][0x148] ;  /* 0x00005200ff157b82 */ /* 0x000e240000000800 */
[----:B------:R-:W-:Y:S01]  /*9d40*/  IMAD R6, R4, UR4, RZ ;  /* 0x0000000404067c24 */ /* 0x000fe2000f8e02ff */
[----:B------:R-:W-:Y:S01]  /*9d50*/  ISETP.NE.AND.EX P1, PT, RZ, UR9, PT, P1 ;  /* 0x00000009ff007c0c */ /* 0x000fe2000bf25310 */
[----:B------:R-:W-:Y:S01]  /*9d60*/  IMAD.WIDE.U32 R4, R7, UR4, R16 ;  /* 0x0000000407047c25 */ /* 0x000fe2000f8e0010 */
[----:B------:R-:W-:-:S03]  /*9d70*/  ULDC UR4, c[0x0][0x150] ;  /* 0x0000540000047ab9 */ /* 0x000fc60000000800 */
[----:B------:R-:W-:Y:S02]  /*9d80*/  IMAD R7, R7, UR5, R6 ;  /* 0x0000000507077c24 */ /* 0x000fe4000f8e0206 */
[----:B------:R-:W-:Y:S01]  /*9d90*/  FMUL R6, R9, UR4 ;  /* 0x0000000409067c20 */ /* 0x000fe20008400000 */
[----:B------:R-:W-:Y:S01]  /*9da0*/  ULDC UR4, c[0x0][0x618] ;  /* 0x0001860000047ab9 */ /* 0x000fe20000000800 */
[----:B------:R-:W-:Y:S01]  /*9db0*/  ULDC UR5, c[0x0][0x154] ;  /* 0x0000550000057ab9 */ /* 0x000fe20000000800 */
[----:B------:R-:W-:-:S03]  /*9dc0*/  IMAD.IADD R5, R5, 0x1, R7 ;  /* 0x0000000105057824 */ /* 0x000fc600078e0207 */
[----:B------:R-:W3:Y:S02]  /*9dd0*/  F2I.U32.TRUNC.NTZ R6, R6 ;  /* 0x0000000600067305 */ /* 0x000ee4000020f000 */
[----:B------:R-:W-:Y:S02]  /*9de0*/  SHF.R.U64 R9, R4, UR4, R5 ;  /* 0x0000000404097c19 */ /* 0x000fe40008001205 */
[----:B-1----:R-:W-:-:S05]  /*9df0*/  I2FP.F32.U32 R4, R14 ;  /* 0x0000000e00047245 */ /* 0x002fca0000201000 */
[----:B------:R-:W-:Y:S01]  /*9e00*/  FMUL R22, R4, UR5 ;  /* 0x0000000504167c20 */ /* 0x000fe20008400000 */
[----:B------:R-:W-:Y:S01]  /*9e10*/  SHF.R.U32.HI R4, RZ, UR4, R5 ;  /* 0x00000004ff047c19 */ /* 0x000fe20008011605 */
[----:B------:R-:W-:-:S03]  /*9e20*/  ULDC UR4, c[0x0][0x658] ;  /* 0x0001960000047ab9 */ /* 0x000fc60000000800 */
[--C-:B------:R-:W-:Y:S01]  /*9e30*/  SHF.R.U64 R20, R9, UR6, R4.reuse ;  /* 0x0000000609147c19 */ /* 0x100fe20008001204 */
[----:B------:R-:W1:Y:S01]  /*9e40*/  F2I.U32.TRUNC.NTZ R22, R22 ;  /* 0x0000001600167305 */ /* 0x000e62000020f000 */
[----:B------:R-:W-:Y:S01]  /*9e50*/  SHF.R.U32.HI R5, RZ, UR6, R4 ;  /* 0x00000006ff057c19 */ /* 0x000fe20008011604 */
[----:B---3--:R-:W-:-:S03]  /*9e60*/  IMAD.MOV R6, RZ, RZ, -R6 ;  /* 0x000000ffff067224 */ /* 0x008fc600078e0a06 */
[----:B------:R-:W-:Y:S01]  /*9e70*/  SHF.R.U64 R18, R20, UR4, R5 ;  /* 0x0000000414127c19 */ /* 0x000fe20008001205 */
[----:B--2---:R-:W-:Y:S01]  /*9e80*/  IMAD R15, R24, R6, R15 ;  /* 0x00000006180f7224 */ /* 0x004fe200078e020f */
[----:B------:R-:W-:-:S03]  /*9e90*/  SHF.R.U32.HI R23, RZ, UR4, R5 ;  /* 0x00000004ff177c19 */ /* 0x000fc60008011605 */
[----:B------:R-:W-:Y:S02]  /*9ea0*/  IMAD.MOV.U32 R4, RZ, RZ, R18 ;  /* 0x000000ffff047224 */ /* 0x000fe400078e0012 */
[----:B------:R-:W-:Y:S01]  /*9eb0*/  IMAD.MOV.U32 R5, RZ, RZ, R23 ;  /* 0x000000ffff057224 */ /* 0x000fe200078e0017 */
[----:B-1----:R-:W-:Y:S06]  /*9ec0*/  @!P1 BRA `(.L_x_238) ;  /* 0x0000000000289947 */ /* 0x002fec0003800000 */
[----:B------:R-:W-:Y:S02]  /*9ed0*/  ULDC UR4, c[0x0][0x64c] ;  /* 0x0001930000047ab9 */ /* 0x000fe40000000800 */
[----:B------:R-:W-:-:S05]  /*9ee0*/  IADD3 R5, P1, R18, UR4, RZ ;  /* 0x0000000412057c10 */ /* 0x000fca000ff3e0ff */
[----:B------:R-:W-:-:S04]  /*9ef0*/  IMAD.X R23, RZ, RZ, R23, P1 ;  /* 0x000000ffff177224 */ /* 0x000fc800008e0617 */
[----:B------:R-:W-:-:S04]  /*9f00*/  IMAD.WIDE.U32 R6, R23, UR8, RZ ;  /* 0x0000000817067c25 */ /* 0x000fc8000f8e00ff */
[----:B------:R-:W-:-:S04]  /*9f10*/  IMAD.WIDE.U32 R6, P1, R5, UR9, R6 ;  /* 0x0000000905067c25 */ /* 0x000fc8000f820006 */
[----:B------:R-:W-:-:S04]  /*9f20*/  IMAD.WIDE.U32 R4, R5, UR8, RZ ;  /* 0x0000000805047c25 */ /* 0x000fc8000f8e00ff */
[----:B------:R-:W-:Y:S01]  /*9f30*/  IMAD.MOV.U32 R4, RZ, RZ, R7 ;  /* 0x000000ffff047224 */ /* 0x000fe200078e0007 */
[----:B------:R-:W-:Y:S01]  /*9f40*/  IADD3 RZ, P3, R5, R6, RZ ;  /* 0x0000000605ff7210 */ /* 0x000fe20007f7e0ff */
[----:B------:R-:W-:-:S04]  /*9f50*/  IMAD.X R5, RZ, RZ, RZ, P1 ;  /* 0x000000ffff057224 */ /* 0x000fc800008e06ff */
[----:B------:R-:W-:-:S08]  /*9f60*/  IMAD.WIDE.U32.X R4, R23, UR9, R4, P3 ;  /* 0x0000000917047c25 */ /* 0x000fd000098e0404 */
.L_x_238:
[----:B------:R-:W-:Y:S01]  /*9f70*/  ISETP.NE.AND P1, PT, R2, 0x1, PT ;  /* 0x000000010200780c */ /* 0x000fe20003f25270 */
[----:B------:R-:W-:Y:S01]  /*9f80*/  ULDC UR4, c[0x0][0x648] ;  /* 0x0001920000047ab9 */ /* 0x000fe20000000800 */
[----:B------:R-:W-:Y:S01]  /*9f90*/  LOP3.LUT R20, R20, UR17, RZ, 0xc0, !PT ;  /* 0x0000001114147c12 */ /* 0x000fe2000f8ec0ff */
[----:B------:R-:W-:Y:S01]  /*9fa0*/  IMAD.MOV R22, RZ, RZ, -R22 ;  /* 0x000000ffff167224 */ /* 0x000fe200078e0a16 */
[----:B------:R-:W-:Y:S01]  /*9fb0*/  SHF.R.U64 R5, R4, UR4, R5 ;  /* 0x0000000404057c19 */ /* 0x000fe20008001205 */
[----:B------:R-:W-:Y:S01]  /*9fc0*/  ULDC UR4, c[0x0][0x638] ;  /* 0x00018e0000047ab9 */ /* 0x000fe20000000800 */
[----:B------:R-:W-:Y:S01]  /*9fd0*/  LOP3.LUT R9, R9, UR16, RZ, 0xc0, !PT ;  /* 0x0000001009097c12 */ /* 0x000fe2000f8ec0ff */
[----:B------:R-:W-:Y:S01]  /*9fe0*/  ULDC UR5, c[0x0][0x610] ;  /* 0x0001840000057ab9 */ /* 0x000fe20000000800 */
[----:B------:R-:W-:Y:S02]  /*9ff0*/  IMAD.MOV.U32 R4, RZ, RZ, 0x1 ;  /* 0x00000001ff047424 */ /* 0x000fe400078e00ff */
[----:B------:R-:W-:-:S02]  /*a000*/  IMAD.MOV R7, RZ, RZ, -R5 ;  /* 0x000000ffff077224 */ /* 0x000fc400078e0a05 */
[----:B------:R-:W-:Y:S02]  /*a010*/  IMAD R20, R5, UR18, R20 ;  /* 0x0000001205147c24 */ /* 0x000fe4000f8e0214 */
[----:B0-----:R-:W-:Y:S02]  /*a020*/  @P1 IMAD R15, R21, R22, R14 ;  /* 0x00000016150f1224 */ /* 0x001fe400078e020e */
[----:B------:R-:W-:Y:S01]  /*a030*/  IMAD R18, R7, UR4, R18 ;  /* 0x0000000407127c24 */ /* 0x000fe2000f8e0212 */
[----:B------:R-:W-:Y:S01]  /*a040*/  ULDC UR4, c[0x0][0x600] ;  /* 0x0001800000047ab9 */ /* 0x000fe20000000800 */
[----:B------:R-:W-:Y:S02]  /*a050*/  IMAD R15, R20, UR5, R15 ;  /* 0x00000005140f7c24 */ /* 0x000fe4000f8e020f */
[----:B------:R-:W-:-:S05]  /*a060*/  IMAD R18, R18, UR4, R9 ;  /* 0x0000000412127c24 */ /* 0x000fca000f8e0209 */
[----:B------:R-:W-:Y:S02]  /*a070*/  SEL R9, R18, R15, !P1 ;  /* 0x0000000f12097207 */ /* 0x000fe40004800000 */
[----:B------:R-:W-:-:S07]  /*a080*/  SEL R7, R15, R18, !P1 ;  /* 0x000000120f077207 */ /* 0x000fce0004800000 */
.L_x_236:
[----:B------:R-:W-:Y:S05]  /*a090*/  BSYNC B1 ;  /* 0x0000000000017941 */ /* 0x000fea0003800000 */
.L_x_235:
[----:B------:R-:W-:-:S13]  /*a0a0*/  LOP3.LUT P1, RZ, R4, 0xff, RZ, 0xc0, !PT ;  /* 0x000000ff04ff7812 */ /* 0x000fda000782c0ff */
[----:B------:R-:W-:Y:S05]  /*a0b0*/  @P1 BRA `(.L_x_239) ;  /* 0xfffffff4004c1947 */ /* 0x000fea000383ffff */
[----:B------:R-:W-:Y:S05]  /*a0c0*/  BSYNC B0 ;  /* 0x0000000000007941 */ /* 0x000fea0003800000 */
.L_x_227:
[----:B------:R-:W-:-:S03]  /*a0d0*/  UMOV UR4, 0xffffffff ;  /* 0xffffffff00047882 */ /* 0x000fc60000000000 */
[----:B------:R-:W-:Y:S05]  /*a0e0*/  BRA.DIV UR4, `(.L_x_240) ;  /* 0x0000000a04387947 */ /* 0x000fea000b800000 */
[----:B------:R-:W-:-:S13]  /*a0f0*/  ELECT P6, URZ, PT ;  /* 0x00000000003f782f */ /* 0x000fda00038c0000 */
.L_x_262:
[----:B------:R-:W-:Y:S04]  /*a100*/  BSSY B0, `(.L_x_241) ;  /* 0x0000073000007945 */ /* 0x000fe80003800000 */
[----:B------:R-:W-:Y:S05]  /*a110*/  @!P6 BRA `(.L_x_242) ;  /* 0x0000000400c4e947 */ /* 0x000fea0003800000 */
[----:B------:R-:W-:-:S04]  /*a120*/  LOP3.LUT R19, R19, 0x2, RZ, 0xfc, !PT ;  /* 0x0000000213137812 */ /* 0x000fc800078efcff */
[----:B------:R-:W-:-:S13]  /*a130*/  ISETP.NE.AND P0, PT, R19, 0x3, PT ;  /* 0x000000031300780c */ /* 0x000fda0003f05270 */
[----:B------:R-:W-:Y:S05]  /*a140*/  @!P0 BRA `(.L_x_243) ;  /* 0x0000000000048947 */ /* 0x000fea0003800000 */
[----:B------:R-:W-:Y:S01]  /*a150*/  BPT.TRAP 0x1 ;  /* 0x000000040000795c */ /* 0x000fe20000300000 */
.L_x_243:
[----:B------:R-:W0:Y:S01]  /*a160*/  S2R R3, SR_CgaCtaId ;  /* 0x0000000000037919 */ /* 0x000e220000008800 */
[----:B------:R-:W-:-:S04]  /*a170*/  MOV R2, 0x400 ;  /* 0x0000040000027802 */ /* 0x000fc80000000f00 */
[----:B0-----:R-:W-:Y:S02]  /*a180*/  LEA R3, R3, R2, 0x18 ;  /* 0x0000000203037211 */ /* 0x001fe400078ec0ff */
[----:B------:R-:W-:-:S03]  /*a190*/  SHF.L.U32 R2, R0, 0x1f, RZ ;  /* 0x0000001f00027819 */ /* 0x000fc600000006ff */
[----:B------:R-:W-:-:S04]  /*a1a0*/  VIADD R3, R3, 0x60 ;  /* 0x0000006003037836 */ /* 0x000fc80000000000 */
[C---:B------:R-:W-:Y:S01]  /*a1b0*/  IMAD R7, R12.reuse, 0x8, R3 ;  /* 0x000000080c077824 */ /* 0x040fe200078e0203 */
[----:B------:R-:W-:-:S03]  /*a1c0*/  IADD3 R12, R12, 0x1, RZ ;  /* 0x000000010c0c7810 */ /* 0x000fc60007ffe0ff */
[----:B------:R-:W0:Y:S01]  /*a1d0*/  SYNCS.PHASECHK.TRANS64.TRYWAIT P0, [R7+URZ], R2 ;  /* 0x00000002070075a7 */ /* 0x000e22000800017f */
[----:B------:R-:W-:-:S04]  /*a1e0*/  ISETP.NE.AND P1, PT, R12, 0xc, PT ;  /* 0x0000000c0c00780c */ /* 0x000fc80003f25270 */
[----:B------:R-:W-:Y:S02]  /*a1f0*/  SEL R5, RZ, 0x1, P1 ;  /* 0x00000001ff057807 */ /* 0x000fe40000800000 */
[----:B------:R-:W-:Y:S02]  /*a200*/  SEL R12, R12, RZ, P1 ;  /* 0x000000ff0c0c7207 */ /* 0x000fe40000800000 */
[----:B------:R-:W-:-:S03]  /*a210*/  LOP3.LUT R5, R0, R5, RZ, 0x3c, !PT ;  /* 0x0000000500057212 */ /* 0x000fc600078e3cff */
[----:B------:R-:W-:Y:S01]  /*a220*/  IMAD R9, R12, 0x8, R3 ;  /* 0x000000080c097824 */ /* 0x000fe200078e0203 */
[----:B------:R-:W-:Y:S01]  /*a230*/  SHF.L.U32 R4, R5, 0x1f, RZ ;  /* 0x0000001f05047819 */ /* 0x000fe200000006ff */
[----:B0-----:R-:W-:Y:S06]  /*a240*/  @!P0 BRA `(.L_x_244) ;  /* 0x0000000800008947 */ /* 0x001fec0003800000 */
.L_x_263:
[----:B------:R-:W1:Y:S01]  /*a250*/  SYNCS.PHASECHK.TRANS64.TRYWAIT P0, [R9+URZ], R4 ;  /* 0x00000004090075a7 */ /* 0x000e62000800017f */
[----:B------:R-:W-:-:S05]  /*a260*/  VIADD R0, R12, 0x1 ;  /* 0x000000010c007836 */ /* 0x000fca0000000000 */
[----:B------:R-:W-:-:S04]  /*a270*/  ISETP.NE.AND P1, PT, R0, 0xc, PT ;  /* 0x0000000c0000780c */ /* 0x000fc80003f25270 */
[----:B0-----:R-:W-:Y:S02]  /*a280*/  SEL R2, RZ, 0x1, P1 ;  /* 0x00000001ff027807 */ /* 0x001fe40000800000 */
[----:B------:R-:W-:Y:S02]  /*a290*/  SEL R0, R0, RZ, P1 ;  /* 0x000000ff00007207 */ /* 0x000fe40000800000 */
[----:B------:R-:W-:-:S03]  /*a2a0*/  LOP3.LUT R7, R5, R2, RZ, 0x3c, !PT ;  /* 0x0000000205077212 */ /* 0x000fc600078e3cff */
[----:B------:R-:W-:Y:S01]  /*a2b0*/  IMAD R6, R0, 0x8, R3 ;  /* 0x0000000800067824 */ /* 0x000fe200078e0203 */
[----:B------:R-:W-:Y:S01]  /*a2c0*/  SHF.L.U32 R5, R7, 0x1f, RZ ;  /* 0x0000001f07057819 */ /* 0x000fe200000006ff */
[----:B-1----:R-:W-:Y:S06]  /*a2d0*/  @!P0 BRA `(.L_x_245) ;  /* 0x0000000400f08947 */ /* 0x002fec0003800000 */
.L_x_264:
[----:B------:R-:W1:Y:S01]  /*a2e0*/  SYNCS.PHASECHK.TRANS64.TRYWAIT P0, [R6+URZ], R5 ;  /* 0x00000005060075a7 */ /* 0x000e62000800017f */
[----:B------:R-:W-:-:S05]  /*a2f0*/  VIADD R0, R0, 0x1 ;  /* 0x0000000100007836 */ /* 0x000fca0000000000 */
[----:B------:R-:W-:-:S04]  /*a300*/  ISETP.NE.AND P1, PT, R0, 0xc, PT ;  /* 0x0000000c0000780c */ /* 0x000fc80003f25270 */
[----:B------:R-:W-:Y:S02]  /*a310*/  SEL R2, RZ, 0x1, P1 ;  /* 0x00000001ff027807 */ /* 0x000fe40000800000 */
[----:B------:R-:W-:Y:S02]  /*a320*/  SEL R0, R0, RZ, P1 ;  /* 0x000000ff00007207 */ /* 0x000fe40000800000 */
[----:B------:R-:W-:-:S03]  /*a330*/  LOP3.LUT R7, R7, R2, RZ, 0x3c, !PT ;  /* 0x0000000207077212 */ /* 0x000fc600078e3cff */
[----:B0-----:R-:W-:Y:S01]  /*a340*/  IMAD R9, R0, 0x8, R3 ;  /* 0x0000000800097824 */ /* 0x001fe200078e0203 */
[----:B------:R-:W-:Y:S01]  /*a350*/  SHF.L.U32 R4, R7, 0x1f, RZ ;  /* 0x0000001f07047819 */ /* 0x000fe200000006ff */
[----:B-1----:R-:W-:Y:S06]  /*a360*/  @!P0 BRA `(.L_x_246) ;  /* 0x0000000400e08947 */ /* 0x002fec0003800000 */
.L_x_265:
        /* <DEDUP_REMOVED lines=9> */
.L_x_266:
        /* <DEDUP_REMOVED lines=9> */
.L_x_267:
        /* <DEDUP_REMOVED lines=9> */
.L_x_268:
[----:B------:R-:W1:Y:S01]  /*a520*/  SYNCS.PHASECHK.TRANS64.TRYWAIT P0, [R6+URZ], R5 ;  /* 0x00000005060075a7 */ /* 0x000e62000800017f */
[----:B------:R-:W-:-:S05]  /*a530*/  VIADD R0, R0, 0x1 ;  /* 0x0000000100007836 */ /* 0x000fca0000000000 */
[----:B------:R-:W-:-:S04]  /*a540*/  ISETP.NE.AND P1, PT, R0, 0xc, PT ;  /* 0x0000000c0000780c */ /* 0x000fc80003f25270 */
[----:B------:R-:W-:Y:S02]  /*a550*/  SEL R2, RZ, 0x1, P1 ;  /* 0x00000001ff027807 */ /* 0x000fe40000800000 */
[----:B------:R-:W-:Y:S02]  /*a560*/  SEL R0, R0, RZ, P1 ;  /* 0x000000ff00007207 */ /* 0x000fe40000800000 */
[----:B------:R-:W-:Y:S02]  /*a570*/  LOP3.LUT R7, R7, R2, RZ, 0x3c, !PT ;  /* 0x0000000207077212 */ /* 0x000fe400078e3cff */
[----:B0-----:R-:W-:Y:S02]  /*a580*/  LEA R9, R0, R3, 0x3 ;  /* 0x0000000300097211 */ /* 0x001fe400078e18ff */
[----:B------:R-:W-:Y:S01]  /*a590*/  SHF.L.U32 R4, R7, 0x1f, RZ ;  /* 0x0000001f07047819 */ /* 0x000fe200000006ff */
[----:B-1----:R-:W-:Y:S06]  /*a5a0*/  @!P0 BRA `(.L_x_250) ;  /* 0x0000000400a08947 */ /* 0x002fec0003800000 */
.L_x_269:
        /* <DEDUP_REMOVED lines=9> */
.L_x_270:
        /* <DEDUP_REMOVED lines=9> */
.L_x_271:
        /* <DEDUP_REMOVED lines=9> */
.L_x_272:
[----:B------:R-:W1:Y:S01]  /*a760*/  SYNCS.PHASECHK.TRANS64.TRYWAIT P0, [R6+URZ], R5 ;  /* 0x00000005060075a7 */ /* 0x000e62000800017f */
[----:B------:R-:W-:-:S05]  /*a770*/  VIADD R0, R0, 0x1 ;  /* 0x0000000100007836 */ /* 0x000fca0000000000 */
[----:B------:R-:W-:-:S04]  /*a780*/  ISETP.NE.AND P1, PT, R0, 0xc, PT ;  /* 0x0000000c0000780c */ /* 0x000fc80003f25270 */
[----:B------:R-:W-:Y:S02]  /*a790*/  SEL R2, RZ, 0x1, P1 ;  /* 0x00000001ff027807 */ /* 0x000fe40000800000 */
[----:B------:R-:W-:Y:S02]  /*a7a0*/  SEL R0, R0, RZ, P1 ;  /* 0x000000ff00007207 */ /* 0x000fe40000800000 */
[----:B------:R-:W-:Y:S01]  /*a7b0*/  LOP3.LUT R2, R7, R2, RZ, 0x3c, !PT ;  /* 0x0000000207027212 */ /* 0x000fe200078e3cff */
[----:B-1----:R-:W-:Y:S06]  /*a7c0*/  @!P0 BRA `(.L_x_254) ;  /* 0x0000000400688947 */ /* 0x002fec0003800000 */
.L_x_273:
[----:B------:R-:W-:Y:S01]  /*a7d0*/  IMAD R3, R0, 0x8, R3 ;  /* 0x0000000800037824 */ /* 0x000fe200078e0203 */
[----:B------:R-:W-:-:S07]  /*a7e0*/  SHF.L.U32 R0, R2, 0x1f, RZ ;  /* 0x0000001f02007819 */ /* 0x000fce00000006ff */
.L_x_255:
[----:B--2---:R2:W3:Y:S02]  /*a7f0*/  SYNCS.PHASECHK.TRANS64.TRYWAIT P0, [R3+URZ], R0 ;  /* 0x00000000030075a7 */ /* 0x0044e4000800017f */
[----:B---3--:R-:W-:Y:S05]  /*a800*/  @!P0 NANOSLEEP.SYNCS 0x989680 ;  /* 0x009896800000895d */ /* 0x008fea0003900000 */
[----:B------:R-:W3:Y:S02]  /*a810*/  @!P0 SYNCS.PHASECHK.TRANS64 P0, [R3+URZ], R0 ;  /* 0x00000000030085a7 */ /* 0x000ee4000800007f */
[----:B---3--:R-:W-:Y:S05]  /*a820*/  @!P0 BRA `(.L_x_255) ;  /* 0xfffffffc00f08947 */ /* 0x008fea000383ffff */
.L_x_242:
[----:B------:R-:W-:Y:S05]  /*a830*/  BSYNC B0 ;  /* 0x0000000000007941 */ /* 0x000fea0003800000 */
.L_x_241:
[----:B------:R-:W-:Y:S05]  /*a840*/  EXIT ;  /* 0x000000000000794d */ /* 0x000fea0003800000 */
.L_x_18:
[----:B---3--:R3:W4:Y:S02]  /*a850*/  SYNCS.PHASECHK.TRANS64.TRYWAIT P1, [R3+URZ], R0 ;  /* 0x00000000030075a7 */ /* 0x008724000802017f */
[----:B----4-:R-:W-:Y:S05]  /*a860*/  @!P1 NANOSLEEP.SYNCS 0x989680 ;  /* 0x009896800000995d */ /* 0x010fea0003900000 */
[----:B------:R-:W4:Y:S02]  /*a870*/  @!P1 SYNCS.PHASECHK.TRANS64 P1, [R3+URZ], R0 ;  /* 0x00000000030095a7 */ /* 0x000f24000802007f */
[----:B----4-:R-:W-:Y:S05]  /*a880*/  @!P1 BRA `(.L_x_18) ;  /* 0xfffffffc00f09947 */ /* 0x010fea000383ffff */
[----:B------:R-:W-:Y:S05]  /*a890*/  BRA `(.L_x_17) ;  /* 0xffffff6800a87947 */ /* 0x000fea000383ffff */
.L_x_23:
[----:B-1----:R-:W-:-:S04]  /*a8a0*/  IMAD.U32 R4, RZ, RZ, UR8 ;  /* 0x00000008ff047e24 */ /* 0x002fc8000f8e00ff */
[----:B------:R1:W2:Y:S03]  /*a8b0*/  SYNCS.PHASECHK.TRANS64.TRYWAIT P1, [R4+URZ], R3 ;  /* 0x00000003040075a7 */ /* 0x0002a6000802017f */
[----:B--2---:R-:W-:Y:S05]  /*a8c0*/  @!P1 NANOSLEEP.SYNCS 0x989680 ;  /* 0x009896800000995d */ /* 0x004fea0003900000 */
[----:B------:R-:W2:Y:S02]  /*a8d0*/  @!P1 SYNCS.PHASECHK.TRANS64 P1, [R4+URZ], R3 ;  /* 0x00000003040095a7 */ /* 0x000ea4000802007f */
[----:B--2---:R-:W-:Y:S05]  /*a8e0*/  @!P1 BRA `(.L_x_23) ;  /* 0xfffffffc00ec9947 */ /* 0x004fea000383ffff */
[----:B------:R-:W-:Y:S05]  /*a8f0*/  BRA `(.L_x_22) ;  /* 0xffffff6c00787947 */ /* 0x000fea000383ffff */
.L_x_228:
[----:B------:R-:W-:Y:S01]  /*a900*/  BSSY B1, `(.L_x_256) ;  /* 0x0000006000017945 */ /* 0x000fe20003800000 */
[----:B------:R-:W-:-:S07]  /*a910*/  IMAD.MOV.U32 R15, RZ, RZ, -0x1 ;  /* 0xffffffffff0f7424 */ /* 0x000fce00078e00ff */
[----:B------:R-:W-:Y:S05]  /*a920*/  WARPSYNC.COLLECTIVE R15, `(.L_x_257) ;  /* 0x000000000f0c7348 */ /* 0x000fea0003c00000 */
[----:B------:R-:W-:Y:S02]  /*a930*/  ELECT P6, UR62, PT ;  /* 0x00000000003e782f */ /* 0x000fe400038c0000 */
[----:B------:R-:W-:Y:S01]  /*a940*/  MOV R14, UR62 ;  /* 0x0000003e000e7c02 */ /* 0x000fe20008000f00 */
[----:B------:R-:W-:Y:S10]  /*a950*/  ENDCOLLECTIVE ;  /* 0x000000000000791b */ /* 0x000ff40003800000 */
.L_x_257:
[----:B------:R-:W-:Y:S05]  /*a960*/  BSYNC B1 ;  /* 0x0000000000017941 */ /* 0x000fea0003800000 */
.L_x_256:
[----:B------:R-:W-:Y:S05]  /*a970*/  BRA `(.L_x_258) ;  /* 0xffffffec00287947 */ /* 0x000fea000383ffff */
.L_x_231:
[----:B0-----:R0:W1:Y:S02]  /*a980*/  SYNCS.PHASECHK.TRANS64.TRYWAIT P1, [R14+URZ+0x60], R7 ;  /* 0x000060070e0075a7 */ /* 0x001064000802017f */
[----:B-1----:R-:W-:Y:S05]  /*a990*/  @!P1 NANOSLEEP.SYNCS 0x989680 ;  /* 0x009896800000995d */ /* 0x002fea0003900000 */
[----:B------:R-:W1:Y:S02]  /*a9a0*/  @!P1 SYNCS.PHASECHK.TRANS64 P1, [R14+URZ+0x60], R7 ;  /* 0x000060070e0095a7 */ /* 0x000e64000802007f */
[----:B-1----:R-:W-:Y:S05]  /*a9b0*/  @!P1 BRA `(.L_x_231) ;  /* 0xfffffffc00f09947 */ /* 0x002fea000383ffff */
[----:B------:R-:W-:Y:S05]  /*a9c0*/  BRA `(.L_x_259) ;  /* 0xffffffec005c7947 */ /* 0x000fea000383ffff */
.L_x_240:
[----:B------:R-:W-:Y:S01]  /*a9d0*/  BSSY B0, `(.L_x_260) ;  /* 0x0000006000007945 */ /* 0x000fe20003800000 */
[----:B------:R-:W-:-:S07]  /*a9e0*/  IMAD.MOV.U32 R15, RZ, RZ, -0x1 ;  /* 0xffffffffff0f7424 */ /* 0x000fce00078e00ff */
[----:B------:R-:W-:Y:S05]  /*a9f0*/  WARPSYNC.COLLECTIVE R15, `(.L_x_261) ;  /* 0x000000000f0c7348 */ /* 0x000fea0003c00000 */
[----:B------:R-:W-:Y:S02]  /*aa00*/  ELECT P6, UR62, PT ;  /* 0x00000000003e782f */ /* 0x000fe400038c0000 */
[----:B------:R-:W-:Y:S01]  /*aa10*/  MOV R14, UR62 ;  /* 0x0000003e000e7c02 */ /* 0x000fe20008000f00 */
[----:B------:R-:W-:Y:S10]  /*aa20*/  ENDCOLLECTIVE ;  /* 0x000000000000791b */ /* 0x000ff40003800000 */
.L_x_261:
[----:B------:R-:W-:Y:S05]  /*aa30*/  BSYNC B0 ;  /* 0x0000000000007941 */ /* 0x000fea0003800000 */
.L_x_260:
[----:B------:R-:W-:Y:S05]  /*aa40*/  BRA `(.L_x_262) ;  /* 0xfffffff400ac7947 */ /* 0x000fea000383ffff */
.L_x_244:
[----:B0-----:R0:W1:Y:S02]  /*aa50*/  SYNCS.PHASECHK.TRANS64.TRYWAIT P0, [R7+URZ], R2 ;  /* 0x00000002070075a7 */ /* 0x001064000800017f */
[----:B-1----:R-:W-:Y:S05]  /*aa60*/  @!P0 NANOSLEEP.SYNCS 0x989680 ;  /* 0x009896800000895d */ /* 0x002fea0003900000 */
[----:B------:R-:W1:Y:S02]  /*aa70*/  @!P0 SYNCS.PHASECHK.TRANS64 P0, [R7+URZ], R2 ;  /* 0x00000002070085a7 */ /* 0x000e64000800007f */
[----:B-1----:R-:W-:Y:S05]  /*aa80*/  @!P0 BRA `(.L_x_244) ;  /* 0xfffffffc00f08947 */ /* 0x002fea000383ffff */
[----:B------:R-:W-:Y:S05]  /*aa90*/  BRA `(.L_x_263) ;  /* 0xfffffff400ec7947 */ /* 0x000fea000383ffff */
.L_x_245:
[----:B0-----:R0:W1:Y:S02]  /*aaa0*/  SYNCS.PHASECHK.TRANS64.TRYWAIT P0, [R9+URZ], R4 ;  /* 0x00000004090075a7 */ /* 0x001064000800017f */
[----:B-1----:R-:W-:Y:S05]  /*aab0*/  @!P0 NANOSLEEP.SYNCS 0x989680 ;  /* 0x009896800000895d */ /* 0x002fea0003900000 */
[----:B------:R-:W1:Y:S02]  /*aac0*/  @!P0 SYNCS.PHASECHK.TRANS64 P0, [R9+URZ], R4 ;  /* 0x00000004090085a7 */ /* 0x000e64000800007f */
[----:B-1----:R-:W-:Y:S05]  /*aad0*/  @!P0 BRA `(.L_x_245) ;  /* 0xfffffffc00f08947 */ /* 0x002fea000383ffff */
[----:B------:R-:W-:Y:S05]  /*aae0*/  BRA `(.L_x_264) ;  /* 0xfffffff400fc7947 */ /* 0x000fea000383ffff */
.L_x_246:
[----:B0-----:R0:W1:Y:S02]  /*aaf0*/  SYNCS.PHASECHK.TRANS64.TRYWAIT P0, [R6+URZ], R5 ;  /* 0x00000005060075a7 */ /* 0x001064000800017f */
[----:B-1----:R-:W-:Y:S05]  /*ab00*/  @!P0 NANOSLEEP.SYNCS 0x989680 ;  /* 0x009896800000895d */ /* 0x002fea0003900000 */
[----:B------:R-:W1:Y:S02]  /*ab10*/  @!P0 SYNCS.PHASECHK.TRANS64 P0, [R6+URZ], R5 ;  /* 0x00000005060085a7 */ /* 0x000e64000800007f */
[----:B-1----:R-:W-:Y:S05]  /*ab20*/  @!P0 BRA `(.L_x_246) ;  /* 0xfffffffc00f08947 */ /* 0x002fea000383ffff */
[----:B------:R-:W-:Y:S05]  /*ab30*/  BRA `(.L_x_265) ;  /* 0xfffffff8000c7947 */ /* 0x000fea000383ffff */
.L_x_247:
[----:B0-----:R0:W1:Y:S02]  /*ab40*/  SYNCS.PHASECHK.TRANS64.TRYWAIT P0, [R9+URZ], R4 ;  /* 0x00000004090075a7 */ /* 0x001064000800017f */
[----:B-1----:R-:W-:Y:S05]  /*ab50*/  @!P0 NANOSLEEP.SYNCS 0x989680 ;  /* 0x009896800000895d */ /* 0x002fea0003900000 */
[----:B------:R-:W1:Y:S02]  /*ab60*/  @!P0 SYNCS.PHASECHK.TRANS64 P0, [R9+URZ], R4 ;  /* 0x00000004090085a7 */ /* 0x000e64000800007f */
[----:B-1----:R-:W-:Y:S05]  /*ab70*/  @!P0 BRA `(.L_x_247) ;  /* 0xfffffffc00f08947 */ /* 0x002fea000383ffff */
[----:B------:R-:W-:Y:S05]  /*ab80*/  BRA `(.L_x_266) ;  /* 0xfffffff8001c7947 */ /* 0x000fea000383ffff */
.L_x_248:
[----:B0-----:R0:W1:Y:S02]  /*ab90*/  SYNCS.PHASECHK.TRANS64.TRYWAIT P0, [R6+URZ], R5 ;  /* 0x00000005060075a7 */ /* 0x001064000800017f */
[----:B-1----:R-:W-:Y:S05]  /*aba0*/  @!P0 NANOSLEEP.SYNCS 0x989680 ;  /* 0x009896800000895d */ /* 0x002fea0003900000 */
[----:B------:R-:W1:Y:S02]  /*abb0*/  @!P0 SYNCS.PHASECHK.TRANS64 P0, [R6+URZ], R5 ;  /* 0x00000005060085a7 */ /* 0x000e64000800007f */
[----:B-1----:R-:W-:Y:S05]  /*abc0*/  @!P0 BRA `(.L_x_248) ;  /* 0xfffffffc00f08947 */ /* 0x002fea000383ffff */
[----:B------:R-:W-:Y:S05]  /*abd0*/  BRA `(.L_x_267) ;  /* 0xfffffff8002c7947 */ /* 0x000fea000383ffff */
.L_x_249:
[----:B0-----:R0:W1:Y:S02]  /*abe0*/  SYNCS.PHASECHK.TRANS64.TRYWAIT P0, [R9+URZ], R4 ;  /* 0x00000004090075a7 */ /* 0x001064000800017f */
[----:B-1----:R-:W-:Y:S05]  /*abf0*/  @!P0 NANOSLEEP.SYNCS 0x989680 ;  /* 0x009896800000895d */ /* 0x002fea0003900000 */
[----:B------:R-:W1:Y:S02]  /*ac00*/  @!P0 SYNCS.PHASECHK.TRANS64 P0, [R9+URZ], R4 ;  /* 0x00000004090085a7 */ /* 0x000e64000800007f */
[----:B-1----:R-:W-:Y:S05]  /*ac10*/  @!P0 BRA `(.L_x_249) ;  /* 0xfffffffc00f08947 */ /* 0x002fea000383ffff */
[----:B------:R-:W-:Y:S05]  /*ac20*/  BRA `(.L_x_268) ;  /* 0xfffffff8003c7947 */ /* 0x000fea000383ffff */
.L_x_250:
[----:B0-----:R0:W1:Y:S02]  /*ac30*/  SYNCS.PHASECHK.TRANS64.TRYWAIT P0, [R6+URZ], R5 ;  /* 0x00000005060075a7 */ /* 0x001064000800017f */
[----:B-1----:R-:W-:Y:S05]  /*ac40*/  @!P0 NANOSLEEP.SYNCS 0x989680 ;  /* 0x009896800000895d */ /* 0x002fea0003900000 */
[----:B------:R-:W1:Y:S02]  /*ac50*/  @!P0 SYNCS.PHASECHK.TRANS64 P0, [R6+URZ], R5 ;  /* 0x00000005060085a7 */ /* 0x000e64000800007f */
[----:B-1----:R-:W-:Y:S05]  /*ac60*/  @!P0 BRA `(.L_x_250) ;  /* 0xfffffffc00f08947 */ /* 0x002fea000383ffff */
[----:B------:R-:W-:Y:S05]  /*ac70*/  BRA `(.L_x_269) ;  /* 0xfffffff8004c7947 */ /* 0x000fea000383ffff */
.L_x_251:
[----:B0-----:R0:W1:Y:S02]  /*ac80*/  SYNCS.PHASECHK.TRANS64.TRYWAIT P0, [R9+URZ], R4 ;  /* 0x00000004090075a7 */ /* 0x001064000800017f */
[----:B-1----:R-:W-:Y:S05]  /*ac90*/  @!P0 NANOSLEEP.SYNCS 0x989680 ;  /* 0x009896800000895d */ /* 0x002fea0003900000 */
[----:B------:R-:W1:Y:S02]  /*aca0*/  @!P0 SYNCS.PHASECHK.TRANS64 P0, [R9+URZ], R4 ;  /* 0x00000004090085a7 */ /* 0x000e64000800007f */
[----:B-1----:R-:W-:Y:S05]  /*acb0*/  @!P0 BRA `(.L_x_251) ;  /* 0xfffffffc00f08947 */ /* 0x002fea000383ffff */
[----:B------:R-:W-:Y:S05]  /*acc0*/  BRA `(.L_x_270) ;  /* 0xfffffff8005c7947 */ /* 0x000fea000383ffff */
.L_x_252:
[----:B0-----:R0:W1:Y:S02]  /*acd0*/  SYNCS.PHASECHK.TRANS64.TRYWAIT P0, [R6+URZ], R5 ;  /* 0x00000005060075a7 */ /* 0x001064000800017f */
[----:B-1----:R-:W-:Y:S05]  /*ace0*/  @!P0 NANOSLEEP.SYNCS 0x989680 ;  /* 0x009896800000895d */ /* 0x002fea0003900000 */
[----:B------:R-:W1:Y:S02]  /*acf0*/  @!P0 SYNCS.PHASECHK.TRANS64 P0, [R6+URZ], R5 ;  /* 0x00000005060085a7 */ /* 0x000e64000800007f */
[----:B-1----:R-:W-:Y:S05]  /*ad00*/  @!P0 BRA `(.L_x_252) ;  /* 0xfffffffc00f08947 */ /* 0x002fea000383ffff */
[----:B------:R-:W-:Y:S05]  /*ad10*/  BRA `(.L_x_271) ;  /* 0xfffffff8006c7947 */ /* 0x000fea000383ffff */
.L_x_253:
[----:B0-----:R0:W1:Y:S02]  /*ad20*/  SYNCS.PHASECHK.TRANS64.TRYWAIT P0, [R9+URZ], R4 ;  /* 0x00000004090075a7 */ /* 0x001064000800017f */
[----:B-1----:R-:W-:Y:S05]  /*ad30*/  @!P0 NANOSLEEP.SYNCS 0x989680 ;  /* 0x009896800000895d */ /* 0x002fea0003900000 */
[----:B------:R-:W1:Y:S02]  /*ad40*/  @!P0 SYNCS.PHASECHK.TRANS64 P0, [R9+URZ], R4 ;  /* 0x00000004090085a7 */ /* 0x000e64000800007f */
[----:B-1----:R-:W-:Y:S05]  /*ad50*/  @!P0 BRA `(.L_x_253) ;  /* 0xfffffffc00f08947 */ /* 0x002fea000383ffff */
[----:B------:R-:W-:Y:S05]  /*ad60*/  BRA `(.L_x_272) ;  /* 0xfffffff8007c7947 */ /* 0x000fea000383ffff */
.L_x_254:
[----:B-1----:R1:W2:Y:S02]  /*ad70*/  SYNCS.PHASECHK.TRANS64.TRYWAIT P0, [R6+URZ], R5 ;  /* 0x00000005060075a7 */ /* 0x0022a4000800017f */
[----:B--2---:R-:W-:Y:S05]  /*ad80*/  @!P0 NANOSLEEP.SYNCS 0x989680 ;  /* 0x009896800000895d */ /* 0x004fea0003900000 */
[----:B------:R-:W2:Y:S02]  /*ad90*/  @!P0 SYNCS.PHASECHK.TRANS64 P0, [R6+URZ], R5 ;  /* 0x00000005060085a7 */ /* 0x000ea4000800007f */
[----:B--2---:R-:W-:Y:S05]  /*ada0*/  @!P0 BRA `(.L_x_254) ;  /* 0xfffffffc00f08947 */ /* 0x004fea000383ffff */
[----:B------:R-:W-:Y:S05]  /*adb0*/  BRA `(.L_x_273) ;  /* 0xfffffff800847947 */ /* 0x000fea000383ffff */
.L_x_274:
[----:B------:R-:W-:-:S00]  /*adc0*/  BRA `(.L_x_274) ;  /* 0xfffffffc00fc7947 */ /* 0x000fc0000383ffff */
[----:B------:R-:W-:-:S00]  /*add0*/  NOP ;  /* 0x0000000000007918 */ /* 0x000fc00000000000 */
        /* <DEDUP_REMOVED lines=10> */
.L_x_275:


//--------------------- .nv.global.init           --------------------------
	.section	.nv.global.init,"aw",@progbits
.nv.global.init:
	.type		$str$22,@object
	.size		$str$22,($str$23 - $str$22)
$str$22:
        /*0000*/ 	.byte	0x6b, 0x5f, 0x74, 0x69, 0x6c, 0x65, 0x5f, 0x63, 0x6f, 0x75, 0x6e, 0x74, 0x20, 0x3e, 0x3d, 0x20
        /*0010*/ 	.byte	0x31, 0x00
	.type		$str$23,@object
	.size		$str$23,(__unnamed_1 - $str$23)
$str$23:
        /*0012*/ 	.byte	0x2f, 0x74, 0x6d, 0x70, 0x2f, 0x63, 0x75, 0x74, 0x6c, 0x61, 0x73, 0x73, 0x5f, 0x73, 0x77, 0x65
        /*0022*/ 	.byte	0x65, 0x70, 0x5f, 0x73, 0x72, 0x63, 0x2f, 0x69, 0x6e, 0x63, 0x6c, 0x75, 0x64, 0x65, 0x2f, 0x63
        /*0032*/ 	.byte	0x75, 0x74, 0x6c, 0x61, 0x73, 0x73, 0x2f, 0x67, 0x65, 0x6d, 0x6d, 0x2f, 0x63, 0x6f, 0x6c, 0x6c
        /*0042*/ 	.byte	0x65, 0x63, 0x74, 0x69, 0x76, 0x65, 0x2f, 0x73, 0x6d, 0x39, 0x30, 0x5f, 0x6d, 0x6d, 0x61, 0x5f
        /*0052*/ 	.byte	0x74, 0x6d, 0x61, 0x5f, 0x67, 0x6d, 0x6d, 0x61, 0x5f, 0x73, 0x73, 0x5f, 0x77, 0x61, 0x72, 0x70
        /*0062*/ 	.byte	0x73, 0x70, 0x65, 0x63, 0x69, 0x61, 0x6c, 0x69, 0x7a, 0x65, 0x64, 0x2e, 0x68, 0x70, 0x70, 0x00
	.type		__unnamed_1,@object
	.size		__unnamed_1,(.L_0 - __unnamed_1)
__unnamed_1:
        /*0072*/ 	.byte	0x76, 0x6f, 0x69, 0x64, 0x20, 0x63, 0x75, 0x74, 0x6c, 0x61, 0x73, 0x73, 0x3a, 0x3a, 0x67, 0x65
        /* <DEDUP_REMOVED lines=180> */
        /*0bc2*/ 	.byte	0x69, 0x74, 0x79, 0x5d, 0x00
.L_0:


//--------------------- .nv.shared._ZN7cutlass13device_kernelINS_4gemm6kernel13GemmUniversalIN4cute5tupleIJiiiiEEENS1_10collective13CollectiveMmaINS1_34MainloopSm90TmaGmmaWarpSpecializedILi12ENS5_IJNS4_1CILi1EEESB_SB_EEENS1_35KernelTmaWarpSpecializedCooperativeEEENS5_IJNSA_ILi192EEENSA_ILi96EEENSA_ILi32EEEEEENS_10bfloat16_tENS5_IJlSB_lEEESJ_SK_NS4_8TiledMMAINS4_8MMA_AtomIJNS4_4SM904GMMA27MMA_64x96x16_F32BF16BF16_SSILNSO_5MajorE0ELSQ_0ELNSO_7ScaleInE1ELSR_1EEEEEENS4_6LayoutINS5_IJNSA_ILi2EEESB_SB_EEENS5_IJSB_NSA_ILi0EEESX_EEEEENS5_IJNS4_10UnderscoreES10_S10_EEEEENS4_13SM90_TMA_LOADENS4_14ComposedLayoutINS4_7SwizzleILi2ELi4ELi3EEENS4_18smem_ptr_flag_bitsILi16EEENSU_INS5_IJNSA_ILi8EEESH_EEENS5_IJSH_SB_EEEEEEEvNS4_8identityES13_S1D_vS1E_EENS_8epilogue10collective6detail29Sm90TmaWarpSpecializedAdapterINS1H_15DefaultEpilogueISJ_SK_SK_NS1G_6thread17LinearCombinationISJ_Li1EffLNS1L_9ScaleType4KindE0ELNS_15FloatRoundStyleE2ESJ_EENS1_15EpilogueDefaultEEEEEvvEEEEvNT_6ParamsE --------------------------
	.section	.nv.shared._ZN7cutlass13device_kernelINS_4gemm6kernel13GemmUniversalIN4cute5tupleIJiiiiEEENS1_10collective13CollectiveMmaINS1_34MainloopSm90TmaGmmaWarpSpecializedILi12ENS5_IJNS4_1CILi1EEESB_SB_EEENS1_35KernelTmaWarpSpecializedCooperativeEEENS5_IJNSA_ILi192EEENSA_ILi96EEENSA_ILi32EEEEEENS_10bfloat16_tENS5_IJlSB_lEEESJ_SK_NS4_8TiledMMAINS4_8MMA_AtomIJNS4_4SM904GMMA27MMA_64x96x16_F32BF16BF16_SSILNSO_5MajorE0ELSQ_0ELNSO_7ScaleInE1ELSR_1EEEEEENS4_6LayoutINS5_IJNSA_ILi2EEESB_SB_EEENS5_IJSB_NSA_ILi0EEESX_EEEEENS5_IJNS4_10UnderscoreES10_S10_EEEEENS4_13SM90_TMA_LOADENS4_14ComposedLayoutINS4_7SwizzleILi2ELi4ELi3EEENS4_18smem_ptr_flag_bitsILi16EEENSU_INS5_IJNSA_ILi8EEESH_EEENS5_IJSH_SB_EEEEEEEvNS4_8identityES13_S1D_vS1E_EENS_8epilogue10collective6detail29Sm90TmaWarpSpecializedAdapterINS1H_15DefaultEpilogueISJ_SK_SK_NS1G_6thread17LinearCombinationISJ_Li1EffLNS1L_9ScaleType4KindE0ELNS_15FloatRoundStyleE2ESJ_EENS1_15EpilogueDefaultEEEEEvvEEEEvNT_6ParamsE,"aw",@nobits
	.sectionflags	@""
	.align	16
	.zero		1024


//--------------------- .nv.shared.reserved.0     --------------------------
	.section	.nv.shared.reserved.0,"aw",@nobits
	.weak		__nv_reservedSMEM_offset_0_alias
	.size		__nv_reservedSMEM_offset_0_alias, 0, 0
	.other		__nv_reservedSMEM_offset_0_alias,@"STO_CUDA_RESERVED_SHARED STV_DEFAULT"
__nv_reservedSMEM_offset_0_alias:
	.zero		0


//--------------------- .nv.global                --------------------------
	.section	.nv.global,"aw",@nobits
.nv.global:
	.type		_ZN39_INTERNAL_cae7e401_4_k_cu_33c79bd2_34174cute1_E,@object
	.size		_ZN39_INTERNAL_cae7e401_4_k_cu_33c79bd2_34174cute1_E,(_ZN39_INTERNAL_cae7e401_4_k_cu_33c79bd2_34174cuda3std3__45__cpo6cbeginE - _ZN39_INTERNAL_cae7e401_4_k_cu_33c79bd2_34174cute1_E)
_ZN39_INTERNAL_cae7e401_4_k_cu_33c79bd2_34174cute1_E:
	.zero		1
	.type		_ZN39_INTERNAL_cae7e401_4_k_cu_33c79bd2_34174cuda3std3__45__cpo6cbeginE,@object
	.size		_ZN39_INTERNAL_cae7e401_4_k_cu_33c79bd2_34174cuda3std3__45__cpo6cbeginE,(_ZN39_INTERNAL_cae7e401_4_k_cu_33c79bd2_34174cuda3std3__48in_placeE - _ZN39_INTERNAL_cae7e401_4_k_cu_33c79bd2_34174cuda3std3__45__cpo6cbeginE)
_ZN39_INTERNAL_cae7e401_4_k_cu_33c79bd2_34174cuda3std3__45__cpo6cbeginE:
	.zero		1
	.type		_ZN39_INTERNAL_cae7e401_4_k_cu_33c79bd2_34174cuda3std3__48in_placeE,@object
	.size		_ZN39_INTERNAL_cae7e401_4_k_cu_33c79bd2_34174cuda3std3__48in_placeE,(_ZN39_INTERNAL_cae7e401_4_k_cu_33c79bd2_34174cuda3std6ranges3__45__cpo9iter_moveE - _ZN39_INTERNAL_cae7e401_4_k_cu_33c79bd2_34174cuda3std3__48in_placeE)
_ZN39_INTERNAL_cae7e401_4_k_cu_33c79bd2_34174cuda3std3__48in_placeE:
	.zero		1
	.type		_ZN39_INTERNAL_cae7e401_4_k_cu_33c79bd2_34174cuda3std6ranges3__45__cpo9iter_moveE,@object
	.size		_ZN39_INTERNAL_cae7e401_4_k_cu_33c79bd2_34174cuda3std6ranges3__45__cpo9iter_moveE,(_ZN39_INTERNAL_cae7e401_4_k_cu_33c79bd2_34174cuda3std3__45__cpo5beginE - _ZN39_INTERNAL_cae7e401_4_k_cu_33c79bd2_34174cuda3std6ranges3__45__cpo9iter_moveE)
_ZN39_INTERNAL_cae7e401_4_k_cu_33c79bd2_34174cuda3std6ranges3__45__cpo9iter_moveE:
	.zero		1
	.type		_ZN39_INTERNAL_cae7e401_4_k_cu_33c79bd2_34174cuda3std3__45__cpo5beginE,@object
	.size		_ZN39_INTERNAL_cae7e401_4_k_cu_33c79bd2_34174cuda3std3__45__cpo5beginE,(_ZN39_INTERNAL_cae7e401_4_k_cu_33c79bd2_34174cuda3std3__441_GLOBAL__N__cae7e401_4_k_cu_33c79bd2_34176ignoreE - _ZN39_INTERNAL_cae7e401_4_k_cu_33c79bd2_34174cuda3std3__45__cpo5beginE)
_ZN39_INTERNAL_cae7e401_4_k_cu_33c79bd2_34174cuda3std3__45__cpo5beginE:
	.zero		1
	.type		_ZN39_INTERNAL_cae7e401_4_k_cu_33c79bd2_34174cuda3std3__441_GLOBAL__N__cae7e401_4_k_cu_33c79bd2_34176ignoreE,@object
	.size		_ZN39_INTERNAL_cae7e401_4_k_cu_33c79bd2_34174cuda3std3__441_GLOBAL__N__cae7e401_4_k_cu_33c79bd2_34176ignoreE,(_ZN39_INTERNAL_cae7e401_4_k_cu_33c79bd2_34174cute7productE - _ZN39_INTERNAL_cae7e401_4_k_cu_33c79bd2_34174cuda3std3__441_GLOBAL__N__cae7e401_4_k_cu_33c79bd2_34176ignoreE)
_ZN39_INTERNAL_cae7e401_4_k_cu_33c79bd2_34174cuda3std3__441_GLOBAL__N__cae7e401_4_k_cu_33c79bd2_34176ignoreE:
	.zero		1
	.type		_ZN39_INTERNAL_cae7e401_4_k_cu_33c79bd2_34174cute7productE,@object
	.size		_ZN39_INTERNAL_cae7e401_4_k_cu_33c79bd2_34174cute7productE,(_ZN39_INTERNAL_cae7e401_4_k_cu_33c79bd2_34174cuda3std3__45__cpo3endE - _ZN39_INTERNAL_cae7e401_4_k_cu_33c79bd2_34174cute7productE)
_ZN39_INTERNAL_cae7e401_4_k_cu_33c79bd2_34174cute7productE:
	.zero		1
	.type		_ZN39_INTERNAL_cae7e401_4_k_cu_33c79bd2_34174cuda3std3__45__cpo3endE,@object
	.size		_ZN39_INTERNAL_cae7e401_4_k_cu_33c79bd2_34174cuda3std3__45__cpo3endE,(_ZN39_INTERNAL_cae7e401_4_k_cu_33c79bd2_34174cuda3std3__419piecewise_constructE - _ZN39_INTERNAL_cae7e401_4_k_cu_33c79bd2_34174cuda3std3__45__cpo3endE)
_ZN39_INTERNAL_cae7e401_4_k_cu_33c79bd2_34174cuda3std3__45__cpo3endE:
	.zero		1
	.type		_ZN39_INTERNAL_cae7e401_4_k_cu_33c79bd2_34174cuda3std3__419piecewise_constructE,@object
	.size		_ZN39_INTERNAL_cae7e401_4_k_cu_33c79bd2_34174cuda3std3__419piecewise_constructE,(_ZN39_INTERNAL_cae7e401_4_k_cu_33c79bd2_34174cuda3std3__45__cpo4cendE - _ZN39_INTERNAL_cae7e401_4_k_cu_33c79bd2_34174cuda3std3__419piecewise_constructE)
_ZN39_INTERNAL_cae7e401_4_k_cu_33c79bd2_34174cuda3std3__419piecewise_constructE:
	.zero		1
	.type		_ZN39_INTERNAL_cae7e401_4_k_cu_33c79bd2_34174cuda3std3__45__cpo4cendE,@object
	.size		_ZN39_INTERNAL_cae7e401_4_k_cu_33c79bd2_34174cuda3std3__45__cpo4cendE,(_ZN39_INTERNAL_cae7e401_4_k_cu_33c79bd2_34174cuda3std6ranges3__45__cpo4swapE - _ZN39_INTERNAL_cae7e401_4_k_cu_33c79bd2_34174cuda3std3__45__cpo4cendE)
_ZN39_INTERNAL_cae7e401_4_k_cu_33c79bd2_34174cuda3std3__45__cpo4cendE:
	.zero		1
	.type		_ZN39_INTERNAL_cae7e401_4_k_cu_33c79bd2_34174cuda3std6ranges3__45__cpo4swapE,@object
	.size		_ZN39_INTERNAL_cae7e401_4_k_cu_33c79bd2_34174cuda3std6ranges3__45__cpo4swapE,(.L_8 - _ZN39_INTERNAL_cae7e401_4_k_cu_33c79bd2_34174cuda3std6ranges3__45__cpo4swapE)
_ZN39_INTERNAL_cae7e401_4_k_cu_33c79bd2_34174cuda3std6ranges3__45__cpo4swapE:
	.zero		1
.L_8:


//--------------------- .nv.constant0._ZN7cutlass13device_kernelINS_4gemm6kernel13GemmUniversalIN4cute5tupleIJiiiiEEENS1_10collective13CollectiveMmaINS1_34MainloopSm90TmaGmmaWarpSpecializedILi12ENS5_IJNS4_1CILi1EEESB_SB_EEENS1_35KernelTmaWarpSpecializedCooperativeEEENS5_IJNSA_ILi192EEENSA_ILi96EEENSA_ILi32EEEEEENS_10bfloat16_tENS5_IJlSB_lEEESJ_SK_NS4_8TiledMMAINS4_8MMA_AtomIJNS4_4SM904GMMA27MMA_64x96x16_F32BF16BF16_SSILNSO_5MajorE0ELSQ_0ELNSO_7ScaleInE1ELSR_1EEEEEENS4_6LayoutINS5_IJNSA_ILi2EEESB_SB_EEENS5_IJSB_NSA_ILi0EEESX_EEEEENS5_IJNS4_10UnderscoreES10_S10_EEEEENS4_13SM90_TMA_LOADENS4_14ComposedLayoutINS4_7SwizzleILi2ELi4ELi3EEENS4_18smem_ptr_flag_bitsILi16EEENSU_INS5_IJNSA_ILi8EEESH_EEENS5_IJSH_SB_EEEEEEEvNS4_8identityES13_S1D_vS1E_EENS_8epilogue10collective6detail29Sm90TmaWarpSpecializedAdapterINS1H_15DefaultEpilogueISJ_SK_SK_NS1G_6thread17LinearCombinationISJ_Li1EffLNS1L_9ScaleType4KindE0ELNS_15FloatRoundStyleE2ESJ_EENS1_15EpilogueDefaultEEEEEvvEEEEvNT_6ParamsE --------------------------
	.section	.nv.constant0._ZN7cutlass13device_kernelINS_4gemm6kernel13GemmUniversalIN4cute5tupleIJiiiiEEENS1_10collective13CollectiveMmaINS1_34MainloopSm90TmaGmmaWarpSpecializedILi12ENS5_IJNS4_1CILi1EEESB_SB_EEENS1_35KernelTmaWarpSpecializedCooperativeEEENS5_IJNSA_ILi192EEENSA_ILi96EEENSA_ILi32EEEEEENS_10bfloat16_tENS5_IJlSB_lEEESJ_SK_NS4_8TiledMMAINS4_8MMA_AtomIJNS4_4SM904GMMA27MMA_64x96x16_F32BF16BF16_SSILNSO_5MajorE0ELSQ_0ELNSO_7ScaleInE1ELSR_1EEEEEENS4_6LayoutINS5_IJNSA_ILi2EEESB_SB_EEENS5_IJSB_NSA_ILi0EEESX_EEEEENS5_IJNS4_10UnderscoreES10_S10_EEEEENS4_13SM90_TMA_LOADENS4_14ComposedLayoutINS4_7SwizzleILi2ELi4ELi3EEENS4_18smem_ptr_flag_bitsILi16EEENSU_INS5_IJNSA_ILi8EEESH_EEENS5_IJSH_SB_EEEEEEEvNS4_8identityES13_S1D_vS1E_EENS_8epilogue10collective6detail29Sm90TmaWarpSpecializedAdapterINS1H_15DefaultEpilogueISJ_SK_SK_NS1G_6thread17LinearCombinationISJ_Li1EffLNS1L_9ScaleType4KindE0ELNS_15FloatRoundStyleE2ESJ_EENS1_15EpilogueDefaultEEEEEvvEEEEvNT_6ParamsE,"a",@progbits
	.sectionflags	@""
	.align	4
.nv.constant0._ZN7cutlass13device_kernelINS_4gemm6kernel13GemmUniversalIN4cute5tupleIJiiiiEEENS1_10collective13CollectiveMmaINS1_34MainloopSm90TmaGmmaWarpSpecializedILi12ENS5_IJNS4_1CILi1EEESB_SB_EEENS1_35KernelTmaWarpSpecializedCooperativeEEENS5_IJNSA_ILi192EEENSA_ILi96EEENSA_ILi32EEEEEENS_10bfloat16_tENS5_IJlSB_lEEESJ_SK_NS4_8TiledMMAINS4_8MMA_AtomIJNS4_4SM904GMMA27MMA_64x96x16_F32BF16BF16_SSILNSO_5MajorE0ELSQ_0ELNSO_7ScaleInE1ELSR_1EEEEEENS4_6LayoutINS5_IJNSA_ILi2EEESB_SB_EEENS5_IJSB_NSA_ILi0EEESX_EEEEENS5_IJNS4_10UnderscoreES10_S10_EEEEENS4_13SM90_TMA_LOADENS4_14ComposedLayoutINS4_7SwizzleILi2ELi4ELi3EEENS4_18smem_ptr_flag_bitsILi16EEENSU_INS5_IJNSA_ILi8EEESH_EEENS5_IJSH_SB_EEEEEEEvNS4_8identityES13_S1D_vS1E_EENS_8epilogue10collective6detail29Sm90TmaWarpSpecializedAdapterINS1H_15DefaultEpilogueISJ_SK_SK_NS1G_6thread17LinearCombinationISJ_Li1EffLNS1L_9ScaleType4KindE0ELNS_15FloatRoundStyleE2ESJ_EENS1_15EpilogueDefaultEEEEEvvEEEEvNT_6ParamsE:
	.zero		1664


//--------------------- SYMBOLS --------------------------

	.type		.nv.reservedSmem.offset0,@object
	.size		.nv.reservedSmem.offset0,0x4
	.type		__assertfail,@function
